	.target	sm_100a

	.elftype	@"ET_EXEC"


//--------------------- .note.nv.tkinfo           --------------------------
	.section	.note.nv.tkinfo,"",@"SHT_NOTE"
	.sectionflags	@"SHF_NOTE_NV_TKINFO"
	.tkinfo
        /*0018*/ 	.word	0x00000002
        /*0030*/ 	.string	""
        /*0030*/ 	.string	"ptxas"
        /*0030*/ 	.string	"Cuda compilation tools, release 13.0, V13.0.88"
        /*0030*/ 	.string	"Build cuda_13.0.r13.0/compiler.36424714_0"
        /*0030*/ 	.string	"-arch sm_100a -m 64 "



//--------------------- .note.nv.cuinfo           --------------------------
	.section	.note.nv.cuinfo,"",@"SHT_NOTE"
	.sectionflags	@"SHF_NOTE_NV_CUINFO"
        /*0018*/ 	.short	0x0002
        /*001a*/ 	.short	0x0064
        /*001c*/ 	.short	0x0082
	.zero		2


//--------------------- .nv.info                  --------------------------
	.section	.nv.info,"",@"SHT_CUDA_INFO"
	.align	4


	//----- nvinfo : EIATTR_REGCOUNT
	.align		4
        /*0000*/ 	.byte	0x04, 0x2f
        /*0002*/ 	.short	(.L_20 - .L_19)
	.align		4
.L_19:
        /*0004*/ 	.word	index@(_ZN7cutlass13device_kernelINS_4gemm6kernel13GemmUniversalIN4cute5tupleIJiiiiEEENS1_10collective13CollectiveMmaINS1_35MainloopSm100TmaUmmaWarpSpecializedILi20ELi2ELi4ENS5_IJNS4_1CILi2EEENSA_ILi4EEENSA_ILi1EEEEEEEENS5_IJNSA_ILi64EEENSA_ILi256EEENSA_ILi32EEEEEENS_12float_e4m3_tENS5_IJlSD_lEEESK_SL_NS4_8TiledMMAINS4_8MMA_AtomIJNS4_10MMA_TraitsINS4_19SM100_MMA_F8F6F4_SSEJSK_SK_fSG_SH_NS4_17integral_constantINS4_4UMMA5MajorELSS_0EEEST_NSQ_INSR_7ScaleInELSU_0EEESV_EEEEEENS4_6LayoutINS5_IJSD_SD_SD_EEENS5_IJNSA_ILi0EEES10_S10_EEEEENS5_IJNS4_10UnderscoreES13_S13_EEEEENS4_23SM90_TMA_LOAD_MULTICASTENS4_14ComposedLayoutINS4_7SwizzleILi1ELi4ELi3EEENS4_18smem_ptr_flag_bitsILi8EEENSY_INS5_IJNSA_ILi8EEESI_EEENS5_IJSI_SD_EEEEEEEvNS4_8identityES16_S1G_vS1H_EENS_8epilogue10collective18CollectiveEpilogueINS1J_23Sm100TmaWarpSpecializedILi4ELi2ELi32ELb0ELb0EEEJSJ_NS5_IJNSY_ISG_SD_EES1O_EEESK_SL_SK_SL_NS1J_6fusion15FusionCallbacksIS1N_NS1Q_17LinearCombinationISK_fSK_fLNS_15FloatRoundStyleE2EEESJ_S1P_JEEENS4_5SM1004TMEM4LOAD26SM100_TMEM_LOAD_16dp32b32xENS4_13SM90_TMA_LOADENS17_INS18_ILi2ELi4ELi3EEES1B_NSY_INS5_IJS1C_SG_EEENS5_IJSG_SD_EEEEEEENS4_39AutoVectorizingCopyWithAssumedAlignmentILi128EEENS4_14SM90_TMA_STOREES25_S27_S27_EEEvvEEEEvNT_6ParamsE)
        /*0008*/ 	.word	0x00000076


	//----- nvinfo : EIATTR_FRAME_SIZE
	.align		4
.L_20:
        /*000c*/ 	.byte	0x04, 0x11
        /*000e*/ 	.short	(.L_22 - .L_21)
	.align		4
.L_21:
        /*0010*/ 	.word	index@($__internal_2_$__cuda_sm10x_tcgen05_guardrail_trap_unallocated_columns_being_dealloced)
        /*0014*/ 	.word	0x00000000


	//----- nvinfo : EIATTR_FRAME_SIZE
	.align		4
.L_22:
        /*0018*/ 	.byte	0x04, 0x11
        /*001a*/ 	.short	(.L_24 - .L_23)
	.align		4
.L_23:
        /*001c*/ 	.word	index@($__internal_1_$__cuda_sm10x_tcgen05_guardrail_trap_phase_invalid_during_alloc)
        /*0020*/ 	.word	0x00000000


	//----- nvinfo : EIATTR_FRAME_SIZE
	.align		4
.L_24:
        /*0024*/ 	.byte	0x04, 0x11
        /*0026*/ 	.short	(.L_26 - .L_25)
	.align		4
.L_25:
        /*0028*/ 	.word	index@($__internal_0_$__cuda_sm10x_tcgen05_guardrail_trap_col_being_dealloced_not_returned_by_alloc)
        /*002c*/ 	.word	0x00000000


	//----- nvinfo : EIATTR_FRAME_SIZE
	.align		4
.L_26:
        /*0030*/ 	.byte	0x04, 0x11
        /*0032*/ 	.short	(.L_28 - .L_27)
	.align		4
.L_27:
        /*0034*/ 	.word	index@(_ZN7cutlass13device_kernelINS_4gemm6kernel13GemmUniversalIN4cute5tupleIJiiiiEEENS1_10collective13CollectiveMmaINS1_35MainloopSm100TmaUmmaWarpSpecializedILi20ELi2ELi4ENS5_IJNS4_1CILi2EEENSA_ILi4EEENSA_ILi1EEEEEEEENS5_IJNSA_ILi64EEENSA_ILi256EEENSA_ILi32EEEEEENS_12float_e4m3_tENS5_IJlSD_lEEESK_SL_NS4_8TiledMMAINS4_8MMA_AtomIJNS4_10MMA_TraitsINS4_19SM100_MMA_F8F6F4_SSEJSK_SK_fSG_SH_NS4_17integral_constantINS4_4UMMA5MajorELSS_0EEEST_NSQ_INSR_7ScaleInELSU_0EEESV_EEEEEENS4_6LayoutINS5_IJSD_SD_SD_EEENS5_IJNSA_ILi0EEES10_S10_EEEEENS5_IJNS4_10UnderscoreES13_S13_EEEEENS4_23SM90_TMA_LOAD_MULTICASTENS4_14ComposedLayoutINS4_7SwizzleILi1ELi4ELi3EEENS4_18smem_ptr_flag_bitsILi8EEENSY_INS5_IJNSA_ILi8EEESI_EEENS5_IJSI_SD_EEEEEEEvNS4_8identityES16_S1G_vS1H_EENS_8epilogue10collective18CollectiveEpilogueINS1J_23Sm100TmaWarpSpecializedILi4ELi2ELi32ELb0ELb0EEEJSJ_NS5_IJNSY_ISG_SD_EES1O_EEESK_SL_SK_SL_NS1J_6fusion15FusionCallbacksIS1N_NS1Q_17LinearCombinationISK_fSK_fLNS_15FloatRoundStyleE2EEESJ_S1P_JEEENS4_5SM1004TMEM4LOAD26SM100_TMEM_LOAD_16dp32b32xENS4_13SM90_TMA_LOADENS17_INS18_ILi2ELi4ELi3EEES1B_NSY_INS5_IJS1C_SG_EEENS5_IJSG_SD_EEEEEEENS4_39AutoVectorizingCopyWithAssumedAlignmentILi128EEENS4_14SM90_TMA_STOREES25_S27_S27_EEEvvEEEEvNT_6ParamsE)
        /*0038*/ 	.word	0x00000000


	//----- nvinfo : EIATTR_MIN_STACK_SIZE
	.align		4
.L_28:
        /*003c*/ 	.byte	0x04, 0x12
        /*003e*/ 	.short	(.L_30 - .L_29)
	.align		4
.L_29:
        /*0040*/ 	.word	index@(_ZN7cutlass13device_kernelINS_4gemm6kernel13GemmUniversalIN4cute5tupleIJiiiiEEENS1_10collective13CollectiveMmaINS1_35MainloopSm100TmaUmmaWarpSpecializedILi20ELi2ELi4ENS5_IJNS4_1CILi2EEENSA_ILi4EEENSA_ILi1EEEEEEEENS5_IJNSA_ILi64EEENSA_ILi256EEENSA_ILi32EEEEEENS_12float_e4m3_tENS5_IJlSD_lEEESK_SL_NS4_8TiledMMAINS4_8MMA_AtomIJNS4_10MMA_TraitsINS4_19SM100_MMA_F8F6F4_SSEJSK_SK_fSG_SH_NS4_17integral_constantINS4_4UMMA5MajorELSS_0EEEST_NSQ_INSR_7ScaleInELSU_0EEESV_EEEEEENS4_6LayoutINS5_IJSD_SD_SD_EEENS5_IJNSA_ILi0EEES10_S10_EEEEENS5_IJNS4_10UnderscoreES13_S13_EEEEENS4_23SM90_TMA_LOAD_MULTICASTENS4_14ComposedLayoutINS4_7SwizzleILi1ELi4ELi3EEENS4_18smem_ptr_flag_bitsILi8EEENSY_INS5_IJNSA_ILi8EEESI_EEENS5_IJSI_SD_EEEEEEEvNS4_8identityES16_S1G_vS1H_EENS_8epilogue10collective18CollectiveEpilogueINS1J_23Sm100TmaWarpSpecializedILi4ELi2ELi32ELb0ELb0EEEJSJ_NS5_IJNSY_ISG_SD_EES1O_EEESK_SL_SK_SL_NS1J_6fusion15FusionCallbacksIS1N_NS1Q_17LinearCombinationISK_fSK_fLNS_15FloatRoundStyleE2EEESJ_S1P_JEEENS4_5SM1004TMEM4LOAD26SM100_TMEM_LOAD_16dp32b32xENS4_13SM90_TMA_LOADENS17_INS18_ILi2ELi4ELi3EEES1B_NSY_INS5_IJS1C_SG_EEENS5_IJSG_SD_EEEEEEENS4_39AutoVectorizingCopyWithAssumedAlignmentILi128EEENS4_14SM90_TMA_STOREES25_S27_S27_EEEvvEEEEvNT_6ParamsE)
        /*0044*/ 	.word	0x00000000
.L_30:


//--------------------- .nv.compat                --------------------------
	.section	.nv.compat,"",@"SHT_CUDA_COMPAT_INFO"
	.align	4
        /*0000*/ 	.byte	0x02, 0x09, 0x01, 0x00, 0x02, 0x02, 0x02, 0x00, 0x02, 0x05, 0x05, 0x00, 0x03, 0x07, 0x01, 0x01
        /*0010*/ 	.byte	0x02, 0x03, 0x01, 0x00, 0x02, 0x06, 0x01, 0x00, 0x04, 0x0b, 0x08, 0x00, 0x09, 0x00, 0x00, 0x00
        /*0020*/ 	.byte	0x00, 0x00, 0x00, 0x00


//--------------------- .nv.info._ZN7cutlass13device_kernelINS_4gemm6kernel13GemmUniversalIN4cute5tupleIJiiiiEEENS1_10collective13CollectiveMmaINS1_35MainloopSm100TmaUmmaWarpSpecializedILi20ELi2ELi4ENS5_IJNS4_1CILi2EEENSA_ILi4EEENSA_ILi1EEEEEEEENS5_IJNSA_ILi64EEENSA_ILi256EEENSA_ILi32EEEEEENS_12float_e4m3_tENS5_IJlSD_lEEESK_SL_NS4_8TiledMMAINS4_8MMA_AtomIJNS4_10MMA_TraitsINS4_19SM100_MMA_F8F6F4_SSEJSK_SK_fSG_SH_NS4_17integral_constantINS4_4UMMA5MajorELSS_0EEEST_NSQ_INSR_7ScaleInELSU_0EEESV_EEEEEENS4_6LayoutINS5_IJSD_SD_SD_EEENS5_IJNSA_ILi0EEES10_S10_EEEEENS5_IJNS4_10UnderscoreES13_S13_EEEEENS4_23SM90_TMA_LOAD_MULTICASTENS4_14ComposedLayoutINS4_7SwizzleILi1ELi4ELi3EEENS4_18smem_ptr_flag_bitsILi8EEENSY_INS5_IJNSA_ILi8EEESI_EEENS5_IJSI_SD_EEEEEEEvNS4_8identityES16_S1G_vS1H_EENS_8epilogue10collective18CollectiveEpilogueINS1J_23Sm100TmaWarpSpecializedILi4ELi2ELi32ELb0ELb0EEEJSJ_NS5_IJNSY_ISG_SD_EES1O_EEESK_SL_SK_SL_NS1J_6fusion15FusionCallbacksIS1N_NS1Q_17LinearCombinationISK_fSK_fLNS_15FloatRoundStyleE2EEESJ_S1P_JEEENS4_5SM1004TMEM4LOAD26SM100_TMEM_LOAD_16dp32b32xENS4_13SM90_TMA_LOADENS17_INS18_ILi2ELi4ELi3EEES1B_NSY_INS5_IJS1C_SG_EEENS5_IJSG_SD_EEEEEEENS4_39AutoVectorizingCopyWithAssumedAlignmentILi128EEENS4_14SM90_TMA_STOREES25_S27_S27_EEEvvEEEEvNT_6ParamsE --------------------------
	.section	.nv.info._ZN7cutlass13device_kernelINS_4gemm6kernel13GemmUniversalIN4cute5tupleIJiiiiEEENS1_10collective13CollectiveMmaINS1_35MainloopSm100TmaUmmaWarpSpecializedILi20ELi2ELi4ENS5_IJNS4_1CILi2EEENSA_ILi4EEENSA_ILi1EEEEEEEENS5_IJNSA_ILi64EEENSA_ILi256EEENSA_ILi32EEEEEENS_12float_e4m3_tENS5_IJlSD_lEEESK_SL_NS4_8TiledMMAINS4_8MMA_AtomIJNS4_10MMA_TraitsINS4_19SM100_MMA_F8F6F4_SSEJSK_SK_fSG_SH_NS4_17integral_constantINS4_4UMMA5MajorELSS_0EEEST_NSQ_INSR_7ScaleInELSU_0EEESV_EEEEEENS4_6LayoutINS5_IJSD_SD_SD_EEENS5_IJNSA_ILi0EEES10_S10_EEEEENS5_IJNS4_10UnderscoreES13_S13_EEEEENS4_23SM90_TMA_LOAD_MULTICASTENS4_14ComposedLayoutINS4_7SwizzleILi1ELi4ELi3EEENS4_18smem_ptr_flag_bitsILi8EEENSY_INS5_IJNSA_ILi8EEESI_EEENS5_IJSI_SD_EEEEEEEvNS4_8identityES16_S1G_vS1H_EENS_8epilogue10collective18CollectiveEpilogueINS1J_23Sm100TmaWarpSpecializedILi4ELi2ELi32ELb0ELb0EEEJSJ_NS5_IJNSY_ISG_SD_EES1O_EEESK_SL_SK_SL_NS1J_6fusion15FusionCallbacksIS1N_NS1Q_17LinearCombinationISK_fSK_fLNS_15FloatRoundStyleE2EEESJ_S1P_JEEENS4_5SM1004TMEM4LOAD26SM100_TMEM_LOAD_16dp32b32xENS4_13SM90_TMA_LOADENS17_INS18_ILi2ELi4ELi3EEES1B_NSY_INS5_IJS1C_SG_EEENS5_IJSG_SD_EEEEEEENS4_39AutoVectorizingCopyWithAssumedAlignmentILi128EEENS4_14SM90_TMA_STOREES25_S27_S27_EEEvvEEEEvNT_6ParamsE,"",@"SHT_CUDA_INFO"
	.sectionflags	@""
	.align	4


	//----- nvinfo : EIATTR_CUDA_API_VERSION
	.align		4
        /*0000*/ 	.byte	0x04, 0x37
        /*0002*/ 	.short	(.L_32 - .L_31)
.L_31:
        /*0004*/ 	.word	0x00000082


	//----- nvinfo : EIATTR_KPARAM_INFO
	.align		4
.L_32:
        /*0008*/ 	.byte	0x04, 0x17
        /*000a*/ 	.short	(.L_34 - .L_33)
.L_33:
        /*000c*/ 	.word	0x00000000
        /*0010*/ 	.short	0x0000
        /*0012*/ 	.short	0x0000
        /*0014*/ 	.byte	0x00, 0xf0, 0x01, 0x20


	//----- nvinfo : EIATTR_AT_ENTRY_FRAGMENTS
	.align		4
.L_34:
        /*0018*/ 	.byte	0x04, 0x4f
        /*001a*/ 	.short	(.L_36 - .L_35)


	//   ....[0]....
.L_35:
        /*001c*/ 	.word	0x00000006


	//----- nvinfo : EIATTR_RESERVED_SMEM_USED
	.align		4
.L_36:
        /*0020*/ 	.byte	0x01, 0x41
	.zero		2


	//----- nvinfo : EIATTR_SPARSE_MMA_MASK
	.align		4
        /*0024*/ 	.byte	0x03, 0x50
        /*0026*/ 	.short	0x0000


	//----- nvinfo : EIATTR_TCGEN05_1CTA_USED
	.align		4
        /*0028*/ 	.byte	0x01, 0x51
	.zero		2


	//----- nvinfo : EIATTR_MAXREG_COUNT
	.align		4
        /*002c*/ 	.byte	0x03, 0x1b
        /*002e*/ 	.short	0x00ff


	//----- nvinfo : EIATTR_NUM_BARRIERS
	.align		4
        /*0030*/ 	.byte	0x02, 0x4c
        /*0032*/ 	.byte	0x07
	.zero		1


	//----- nvinfo : EIATTR_EXTERNS
	.align		4
        /*0034*/ 	.byte	0x04, 0x0f
        /*0036*/ 	.short	(.L_38 - .L_37)


	//   ....[0]....
	.align		4
.L_37:
        /*0038*/ 	.word	index@(__assertfail)


	//----- nvinfo : EIATTR_MERCURY_ISA_VERSION
	.align		4
.L_38:
        /*003c*/ 	.byte	0x03, 0x5f
        /*003e*/ 	.short	0x0101


	//----- nvinfo : EIATTR_INT_WARP_WIDE_INSTR_OFFSETS
	.align		4
        /*0040*/ 	.byte	0x04, 0x31
        /*0042*/ 	.short	(.L_40 - .L_39)


	//   ....[0]....
.L_39:
        /*0044*/ 	.word	0x000048d0


	//   ....[1]....
        /*0048*/ 	.word	0x000048f0


	//   ....[2]....
        /*004c*/ 	.word	0x00004920


	//   ....[3]....
        /*0050*/ 	.word	0x000054a0


	//   ....[4]....
        /*0054*/ 	.word	0x00005510


	//   ....[5]....
        /*0058*/ 	.word	0x000055e0


	//   ....[6]....
        /*005c*/ 	.word	0x00005660


	//   ....[7]....
        /*0060*/ 	.word	0x00005750


	//   ....[8]....
        /*0064*/ 	.word	0x000057d0


	//   ....[9]....
        /*0068*/ 	.word	0x000058b0


	//   ....[10]....
        /*006c*/ 	.word	0x00005960


	//----- nvinfo : EIATTR_COOP_GROUP_MASK_REGIDS
	.align		4
.L_40:
        /*0070*/ 	.byte	0x04, 0x29
        /*0072*/ 	.short	(.L_42 - .L_41)


	//   ....[0]....
.L_41:
        /*0074*/ 	.word	0xffffffff


	//   ....[1]....
        /*0078*/ 	.word	0xffffffff


	//   ....[2]....
        /*007c*/ 	.word	0xffffffff


	//   ....[3]....
        /*0080*/ 	.word	0xffffffff


	//   ....[4]....
        /*0084*/ 	.word	0xffffffff


	//   ....[5]....
        /*0088*/ 	.word	0xffffffff


	//   ....[6]....
        /*008c*/ 	.word	0xffffffff


	//   ....[7]....
        /*0090*/ 	.word	0xffffffff


	//   ....[8]....
        /*0094*/ 	.word	0xffffffff


	//   ....[9]....
        /*0098*/ 	.word	0xffffffff


	//   ....[10]....
        /*009c*/ 	.word	0xffffffff


	//   ....[11]....
        /*00a0*/ 	.word	0xffffffff


	//   ....[12]....
        /*00a4*/ 	.word	0xffffffff


	//   ....[13]....
        /*00a8*/ 	.word	0xffffffff


	//----- nvinfo : EIATTR_COOP_GROUP_INSTR_OFFSETS
	.align		4
.L_42:
        /*00ac*/ 	.byte	0x04, 0x28
        /*00ae*/ 	.short	(.L_44 - .L_43)


	//   ....[0]....
.L_43:
        /*00b0*/ 	.word	0x00000080


	//   ....[1]....
        /*00b4*/ 	.word	0x000004e0


	//   ....[2]....
        /*00b8*/ 	.word	0x000008c0


	//   ....[3]....
        /*00bc*/ 	.word	0x00000a60


	//   ....[4]....
        /*00c0*/ 	.word	0x00000b60


	//   ....[5]....
        /*00c4*/ 	.word	0x00000cd0


	//   ....[6]....
        /*00c8*/ 	.word	0x00000e70


	//   ....[7]....
        /*00cc*/ 	.word	0x00001020


	//   ....[8]....
        /*00d0*/ 	.word	0x00002440


	//   ....[9]....
        /*00d4*/ 	.word	0x00003c10


	//   ....[10]....
        /*00d8*/ 	.word	0x00003e20


	//   ....[11]....
        /*00dc*/ 	.word	0x00003e50


	//   ....[12]....
        /*00e0*/ 	.word	0x000047b0


	//   ....[13]....
        /*00e4*/ 	.word	0x000049e0


	//----- nvinfo : EIATTR_VRC_CTA_INIT_COUNT
	.align		4
.L_44:
        /*00e8*/ 	.byte	0x02, 0x4a
        /*00ea*/ 	.byte	0x80
	.zero		1


	//----- nvinfo : EIATTR_SYSCALL_OFFSETS
	.align		4
        /*00ec*/ 	.byte	0x04, 0x46
        /*00ee*/ 	.short	(.L_46 - .L_45)


	//   ....[0]....
.L_45:
        /*00f0*/ 	.word	0x000065d0


	//   ....[1]....
        /*00f4*/ 	.word	0x00006710


	//   ....[2]....
        /*00f8*/ 	.word	0x00006f00


	//   ....[3]....
        /*00fc*/ 	.word	0x00007c90


	//   ....[4]....
        /*0100*/ 	.word	0x000089e0


	//   ....[5]....
        /*0104*/ 	.word	0x00009760


	//----- nvinfo : EIATTR_MBARRIER_INSTR_OFFSETS
	.align		4
.L_46:
        /*0108*/ 	.byte	0x04, 0x39
        /*010a*/ 	.short	(.L_48 - .L_47)


	//   ....[0]....
.L_47:
        /*010c*/ 	.word	0x00000620
        /*0110*/ 	.word	0x000000ff
        /*0114*/ 	.word	0x00000000
        /*0118*/ 	.short	0x0100
        /*011a*/ 	.byte	0x04
	.zero		1


	//   ....[1]....
        /*011c*/ 	.word	0x00000630
        /*0120*/ 	.word	0x000000ff
        /*0124*/ 	.word	0x000000a0
        /*0128*/ 	.short	0x0100
        /*012a*/ 	.byte	0x04
	.zero		1


	//   ....[2]....
        /*012c*/ 	.word	0x00000640
        /*0130*/ 	.word	0x000000ff
        /*0134*/ 	.word	0x00000008
        /*0138*/ 	.short	0x0100
        /*013a*/ 	.byte	0x04
	.zero		1


	//   ....[3]....
        /*013c*/ 	.word	0x00000650
        /*0140*/ 	.word	0x000000ff
        /*0144*/ 	.word	0x000000a8
        /*0148*/ 	.short	0x0100
        /*014a*/ 	.byte	0x04
	.zero		1


	//   ....[4]....
        /*014c*/ 	.word	0x00000660
        /*0150*/ 	.word	0x000000ff
        /*0154*/ 	.word	0x00000010
        /*0158*/ 	.short	0x0100
        /*015a*/ 	.byte	0x04
	.zero		1


	//   ....[5]....
        /*015c*/ 	.word	0x00000670
        /*0160*/ 	.word	0x000000ff
        /*0164*/ 	.word	0x000000b0
        /*0168*/ 	.short	0x0100
        /*016a*/ 	.byte	0x04
	.zero		1


	//   ....[6]....
        /*016c*/ 	.word	0x00000680
        /*0170*/ 	.word	0x000000ff
        /*0174*/ 	.word	0x00000018
        /*0178*/ 	.short	0x0100
        /*017a*/ 	.byte	0x04
	.zero		1


	//   ....[7]....
        /*017c*/ 	.word	0x00000690
        /*0180*/ 	.word	0x000000ff
        /*0184*/ 	.word	0x000000b8
        /*0188*/ 	.short	0x0100
        /*018a*/ 	.byte	0x04
	.zero		1


	//   ....[8]....
        /*018c*/ 	.word	0x000006a0
        /*0190*/ 	.word	0x000000ff
        /*0194*/ 	.word	0x00000020
        /*0198*/ 	.short	0x0100
        /*019a*/ 	.byte	0x04
	.zero		1


	//   ....[9]....
        /*019c*/ 	.word	0x000006b0
        /*01a0*/ 	.word	0x000000ff
        /*01a4*/ 	.word	0x000000c0
        /*01a8*/ 	.short	0x0100
        /*01aa*/ 	.byte	0x04
	.zero		1


	//   ....[10]....
        /*01ac*/ 	.word	0x000006c0
        /*01b0*/ 	.word	0x000000ff
        /*01b4*/ 	.word	0x00000028
        /*01b8*/ 	.short	0x0100
        /*01ba*/ 	.byte	0x04
	.zero		1


	//   ....[11]....
        /*01bc*/ 	.word	0x000006d0
        /*01c0*/ 	.word	0x000000ff
        /*01c4*/ 	.word	0x000000c8
        /*01c8*/ 	.short	0x0100
        /*01ca*/ 	.byte	0x04
	.zero		1


	//   ....[12]....
        /*01cc*/ 	.word	0x000006e0
        /*01d0*/ 	.word	0x000000ff
        /*01d4*/ 	.word	0x00000030
        /*01d8*/ 	.short	0x0100
        /*01da*/ 	.byte	0x04
	.zero		1


	//   ....[13]....
        /*01dc*/ 	.word	0x000006f0
        /*01e0*/ 	.word	0x000000ff
        /*01e4*/ 	.word	0x000000d0
        /*01e8*/ 	.short	0x0100
        /*01ea*/ 	.byte	0x04
	.zero		1


	//   ....[14]....
        /*01ec*/ 	.word	0x00000700
        /*01f0*/ 	.word	0x000000ff
        /*01f4*/ 	.word	0x00000038
        /*01f8*/ 	.short	0x0100
        /*01fa*/ 	.byte	0x04
	.zero		1


	//   ....[15]....
        /*01fc*/ 	.word	0x00000710
        /*0200*/ 	.word	0x000000ff
        /*0204*/ 	.word	0x000000d8
        /*0208*/ 	.short	0x0100
        /*020a*/ 	.byte	0x04
	.zero		1


	//   ....[16]....
        /*020c*/ 	.word	0x00000720
        /*0210*/ 	.word	0x000000ff
        /*0214*/ 	.word	0x00000040
        /*0218*/ 	.short	0x0100
        /*021a*/ 	.byte	0x04
	.zero		1


	//   ....[17]....
        /*021c*/ 	.word	0x00000730
        /*0220*/ 	.word	0x000000ff
        /*0224*/ 	.word	0x000000e0
        /*0228*/ 	.short	0x0100
        /*022a*/ 	.byte	0x04
	.zero		1


	//   ....[18]....
        /*022c*/ 	.word	0x00000740
        /*0230*/ 	.word	0x000000ff
        /*0234*/ 	.word	0x00000048
        /*0238*/ 	.short	0x0100
        /*023a*/ 	.byte	0x04
	.zero		1


	//   ....[19]....
        /*023c*/ 	.word	0x00000750
        /*0240*/ 	.word	0x000000ff
        /*0244*/ 	.word	0x000000e8
        /*0248*/ 	.short	0x0100
        /*024a*/ 	.byte	0x04
	.zero		1


	//   ....[20]....
        /*024c*/ 	.word	0x00000760
        /*0250*/ 	.word	0x000000ff
        /*0254*/ 	.word	0x00000050
        /*0258*/ 	.short	0x0100
        /*025a*/ 	.byte	0x04
	.zero		1


	//   ....[21]....
        /*025c*/ 	.word	0x00000770
        /*0260*/ 	.word	0x000000ff
        /*0264*/ 	.word	0x000000f0
        /*0268*/ 	.short	0x0100
        /*026a*/ 	.byte	0x04
	.zero		1


	//   ....[22]....
        /*026c*/ 	.word	0x00000780
        /*0270*/ 	.word	0x000000ff
        /*0274*/ 	.word	0x00000058
        /*0278*/ 	.short	0x0100
        /*027a*/ 	.byte	0x04
	.zero		1


	//   ....[23]....
        /*027c*/ 	.word	0x00000790
        /*0280*/ 	.word	0x000000ff
        /*0284*/ 	.word	0x000000f8
        /*0288*/ 	.short	0x0100
        /*028a*/ 	.byte	0x04
	.zero		1


	//   ....[24]....
        /*028c*/ 	.word	0x000007a0
        /*0290*/ 	.word	0x000000ff
        /*0294*/ 	.word	0x00000060
        /*0298*/ 	.short	0x0100
        /*029a*/ 	.byte	0x04
	.zero		1


	//   ....[25]....
        /*029c*/ 	.word	0x000007b0
        /*02a0*/ 	.word	0x000000ff
        /*02a4*/ 	.word	0x00000100
        /*02a8*/ 	.short	0x0100
        /*02aa*/ 	.byte	0x04
	.zero		1


	//   ....[26]....
        /*02ac*/ 	.word	0x000007c0
        /*02b0*/ 	.word	0x000000ff
        /*02b4*/ 	.word	0x00000068
        /*02b8*/ 	.short	0x0100
        /*02ba*/ 	.byte	0x04
	.zero		1


	//   ....[27]....
        /*02bc*/ 	.word	0x000007d0
        /*02c0*/ 	.word	0x000000ff
        /*02c4*/ 	.word	0x00000108
        /*02c8*/ 	.short	0x0100
        /*02ca*/ 	.byte	0x04
	.zero		1


	//   ....[28]....
        /*02cc*/ 	.word	0x000007e0
        /*02d0*/ 	.word	0x000000ff
        /*02d4*/ 	.word	0x00000070
        /*02d8*/ 	.short	0x0100
        /*02da*/ 	.byte	0x04
	.zero		1


	//   ....[29]....
        /*02dc*/ 	.word	0x000007f0
        /*02e0*/ 	.word	0x000000ff
        /*02e4*/ 	.word	0x00000110
        /*02e8*/ 	.short	0x0100
        /*02ea*/ 	.byte	0x04
	.zero		1


	//   ....[30]....
        /*02ec*/ 	.word	0x00000800
        /*02f0*/ 	.word	0x000000ff
        /*02f4*/ 	.word	0x00000078
        /*02f8*/ 	.short	0x0100
        /*02fa*/ 	.byte	0x04
	.zero		1


	//   ....[31]....
        /*02fc*/ 	.word	0x00000810
        /*0300*/ 	.word	0x000000ff
        /*0304*/ 	.word	0x00000118
        /*0308*/ 	.short	0x0100
        /*030a*/ 	.byte	0x04
	.zero		1


	//   ....[32]....
        /*030c*/ 	.word	0x00000820
        /*0310*/ 	.word	0x000000ff
        /*0314*/ 	.word	0x00000080
        /*0318*/ 	.short	0x0100
        /*031a*/ 	.byte	0x04
	.zero		1


	//   ....[33]....
        /*031c*/ 	.word	0x00000830
        /*0320*/ 	.word	0x000000ff
        /*0324*/ 	.word	0x00000120
        /*0328*/ 	.short	0x0100
        /*032a*/ 	.byte	0x04
	.zero		1


	//   ....[34]....
        /*032c*/ 	.word	0x00000840
        /*0330*/ 	.word	0x000000ff
        /*0334*/ 	.word	0x00000088
        /*0338*/ 	.short	0x0100
        /*033a*/ 	.byte	0x04
	.zero		1


	//   ....[35]....
        /*033c*/ 	.word	0x00000850
        /*0340*/ 	.word	0x000000ff
        /*0344*/ 	.word	0x00000128
        /*0348*/ 	.short	0x0100
        /*034a*/ 	.byte	0x04
	.zero		1


	//   ....[36]....
        /*034c*/ 	.word	0x00000860
        /*0350*/ 	.word	0x000000ff
        /*0354*/ 	.word	0x00000090
        /*0358*/ 	.short	0x0100
        /*035a*/ 	.byte	0x04
	.zero		1


	//   ....[37]....
        /*035c*/ 	.word	0x00000870
        /*0360*/ 	.word	0x000000ff
        /*0364*/ 	.word	0x00000130
        /*0368*/ 	.short	0x0100
        /*036a*/ 	.byte	0x04
	.zero		1


	//   ....[38]....
        /*036c*/ 	.word	0x00000880
        /*0370*/ 	.word	0x000000ff
        /*0374*/ 	.word	0x00000098
        /*0378*/ 	.short	0x0100
        /*037a*/ 	.byte	0x04
	.zero		1


	//   ....[39]....
        /*037c*/ 	.word	0x00000890
        /*0380*/ 	.word	0x000000ff
        /*0384*/ 	.word	0x00000138
        /*0388*/ 	.short	0x0100
        /*038a*/ 	.byte	0x04
	.zero		1


	//   ....[40]....
        /*038c*/ 	.word	0x000009d0
        /*0390*/ 	.word	0x000000ff
        /*0394*/ 	.word	0x00000140
        /*0398*/ 	.short	0x0100
        /*039a*/ 	.byte	0x04
	.zero		1


	//   ....[41]....
        /*039c*/ 	.word	0x000009e0
        /*03a0*/ 	.word	0x000000ff
        /*03a4*/ 	.word	0x00000160
        /*03a8*/ 	.short	0x0100
        /*03aa*/ 	.byte	0x04
	.zero		1


	//   ....[42]....
        /*03ac*/ 	.word	0x000009f0
        /*03b0*/ 	.word	0x000000ff
        /*03b4*/ 	.word	0x00000148
        /*03b8*/ 	.short	0x0100
        /*03ba*/ 	.byte	0x04
	.zero		1


	//   ....[43]....
        /*03bc*/ 	.word	0x00000a00
        /*03c0*/ 	.word	0x000000ff
        /*03c4*/ 	.word	0x00000168
        /*03c8*/ 	.short	0x0100
        /*03ca*/ 	.byte	0x04
	.zero		1


	//   ....[44]....
        /*03cc*/ 	.word	0x00000a10
        /*03d0*/ 	.word	0x000000ff
        /*03d4*/ 	.word	0x00000150
        /*03d8*/ 	.short	0x0100
        /*03da*/ 	.byte	0x04
	.zero		1


	//   ....[45]....
        /*03dc*/ 	.word	0x00000a20
        /*03e0*/ 	.word	0x000000ff
        /*03e4*/ 	.word	0x00000170
        /*03e8*/ 	.short	0x0100
        /*03ea*/ 	.byte	0x04
	.zero		1


	//   ....[46]....
        /*03ec*/ 	.word	0x00000a30
        /*03f0*/ 	.word	0x000000ff
        /*03f4*/ 	.word	0x00000158
        /*03f8*/ 	.short	0x0100
        /*03fa*/ 	.byte	0x04
	.zero		1


	//   ....[47]....
        /*03fc*/ 	.word	0x00000a40
        /*0400*/ 	.word	0x000000ff
        /*0404*/ 	.word	0x00000178
        /*0408*/ 	.short	0x0100
        /*040a*/ 	.byte	0x04
	.zero		1


	//   ....[48]....
        /*040c*/ 	.word	0x00000b30
        /*0410*/ 	.word	0x000000ff
        /*0414*/ 	.word	0x00000180
        /*0418*/ 	.short	0x0100
        /*041a*/ 	.byte	0x06
	.zero		1


	//   ....[49]....
        /*041c*/ 	.word	0x00000b40
        /*0420*/ 	.word	0x000000ff
        /*0424*/ 	.word	0x00000188
        /*0428*/ 	.short	0x0100
        /*042a*/ 	.byte	0x06
	.zero		1


	//   ....[50]....
        /*042c*/ 	.word	0x00000c80
        /*0430*/ 	.word	0x000000ff
        /*0434*/ 	.word	0x00000190
        /*0438*/ 	.short	0x0100
        /*043a*/ 	.byte	0x06
	.zero		1


	//   ....[51]....
        /*043c*/ 	.word	0x00000c90
        /*0440*/ 	.word	0x000000ff
        /*0444*/ 	.word	0x000001a0
        /*0448*/ 	.short	0x0100
        /*044a*/ 	.byte	0x06
	.zero		1


	//   ....[52]....
        /*044c*/ 	.word	0x00000ca0
        /*0450*/ 	.word	0x000000ff
        /*0454*/ 	.word	0x00000198
        /*0458*/ 	.short	0x0100
        /*045a*/ 	.byte	0x06
	.zero		1


	//   ....[53]....
        /*045c*/ 	.word	0x00000cb0
        /*0460*/ 	.word	0x000000ff
        /*0464*/ 	.word	0x000001a8
        /*0468*/ 	.short	0x0100
        /*046a*/ 	.byte	0x06
	.zero		1


	//   ....[54]....
        /*046c*/ 	.word	0x00000de0
        /*0470*/ 	.word	0x000000ff
        /*0474*/ 	.word	0x000001b0
        /*0478*/ 	.short	0x0100
        /*047a*/ 	.byte	0x04
	.zero		1


	//   ....[55]....
        /*047c*/ 	.word	0x00000df0
        /*0480*/ 	.word	0x000000ff
        /*0484*/ 	.word	0x000001d0
        /*0488*/ 	.short	0x0100
        /*048a*/ 	.byte	0x04
	.zero		1


	//   ....[56]....
        /*048c*/ 	.word	0x00000e00
        /*0490*/ 	.word	0x000000ff
        /*0494*/ 	.word	0x000001b8
        /*0498*/ 	.short	0x0100
        /*049a*/ 	.byte	0x04
	.zero		1


	//   ....[57]....
        /*049c*/ 	.word	0x00000e10
        /*04a0*/ 	.word	0x000000ff
        /*04a4*/ 	.word	0x000001d8
        /*04a8*/ 	.short	0x0100
        /*04aa*/ 	.byte	0x04
	.zero		1


	//   ....[58]....
        /*04ac*/ 	.word	0x00000e20
        /*04b0*/ 	.word	0x000000ff
        /*04b4*/ 	.word	0x000001c0
        /*04b8*/ 	.short	0x0100
        /*04ba*/ 	.byte	0x04
	.zero		1


	//   ....[59]....
        /*04bc*/ 	.word	0x00000e30
        /*04c0*/ 	.word	0x000000ff
        /*04c4*/ 	.word	0x000001e0
        /*04c8*/ 	.short	0x0100
        /*04ca*/ 	.byte	0x04
	.zero		1


	//   ....[60]....
        /*04cc*/ 	.word	0x00000e40
        /*04d0*/ 	.word	0x000000ff
        /*04d4*/ 	.word	0x000001c8
        /*04d8*/ 	.short	0x0100
        /*04da*/ 	.byte	0x04
	.zero		1


	//   ....[61]....
        /*04dc*/ 	.word	0x00000e50
        /*04e0*/ 	.word	0x000000ff
        /*04e4*/ 	.word	0x000001e8
        /*04e8*/ 	.short	0x0100
        /*04ea*/ 	.byte	0x04
	.zero		1


	//   ....[62]....
        /*04ec*/ 	.word	0x00000f40
        /*04f0*/ 	.word	0x000000ff
        /*04f4*/ 	.word	0x000001f0
        /*04f8*/ 	.short	0x0100
        /*04fa*/ 	.byte	0x04
	.zero		1


	//   ....[63]....
        /*04fc*/ 	.word	0x00000f50
        /*0500*/ 	.word	0x000000ff
        /*0504*/ 	.word	0x00000200
        /*0508*/ 	.short	0x0100
        /*050a*/ 	.byte	0x04
	.zero		1


	//   ....[64]....
        /*050c*/ 	.word	0x00000f60
        /*0510*/ 	.word	0x000000ff
        /*0514*/ 	.word	0x000001f8
        /*0518*/ 	.short	0x0100
        /*051a*/ 	.byte	0x04
	.zero		1


	//   ....[65]....
        /*051c*/ 	.word	0x00000f70
        /*0520*/ 	.word	0x000000ff
        /*0524*/ 	.word	0x00000208
        /*0528*/ 	.short	0x0100
        /*052a*/ 	.byte	0x04
	.zero		1


	//   ....[66]....
        /*052c*/ 	.word	0x00001cd0
        /*0530*/ 	.word	0x00000000
        /*0534*/ 	.word	0x00000200
        /*0538*/ 	.short	0x010a
        /*053a*/ 	.byte	0xff
	.zero		1


	//   ....[67]....
        /*053c*/ 	.word	0x00001cf0
        /*0540*/ 	.word	0x00000000
        /*0544*/ 	.word	0x000001f0
        /*0548*/ 	.short	0x0101
        /*054a*/ 	.byte	0xff
	.zero		1


	//   ....[68]....
        /*054c*/ 	.word	0x00001db0
        /*0550*/ 	.word	0x000000ff
        /*0554*/ 	.word	0x000000a0
        /*0558*/ 	.short	0x010a
        /*055a*/ 	.byte	0x04
	.zero		1


	//   ....[69]....
        /*055c*/ 	.word	0x00001e40
        /*0560*/ 	.word	0x000000ff
        /*0564*/ 	.word	0x000000a0
        /*0568*/ 	.short	0x010a
        /*056a*/ 	.byte	0x21
	.zero		1


	//   ....[70]....
        /*056c*/ 	.word	0x00001fd0
        /*0570*/ 	.word	0x000000ff
        /*0574*/ 	.word	0x000000a0
        /*0578*/ 	.short	0x010a
        /*057a*/ 	.byte	0x05
	.zero		1


	//   ....[71]....
        /*057c*/ 	.word	0x00002100
        /*0580*/ 	.word	0x000000ff
        /*0584*/ 	.word	0x00000188
        /*0588*/ 	.short	0x0101
        /*058a*/ 	.byte	0x15
	.zero		1


	//   ....[72]....
        /*058c*/ 	.word	0x00002120
        /*0590*/ 	.word	0x000000ff
        /*0594*/ 	.word	0x000000a0
        /*0598*/ 	.short	0x010a
        /*059a*/ 	.byte	0x04
	.zero		1


	//   ....[73]....
        /*059c*/ 	.word	0x000021a0
        /*05a0*/ 	.word	0x000000ff
        /*05a4*/ 	.word	0x000000a0
        /*05a8*/ 	.short	0x010a
        /*05aa*/ 	.byte	0x11
	.zero		1


	//   ....[74]....
        /*05ac*/ 	.word	0x00002330
        /*05b0*/ 	.word	0x000000ff
        /*05b4*/ 	.word	0x000000a0
        /*05b8*/ 	.short	0x010a
        /*05ba*/ 	.byte	0x05
	.zero		1


	//   ....[75]....
        /*05bc*/ 	.word	0x00002470
        /*05c0*/ 	.word	0x00000003
        /*05c4*/ 	.word	0x00000190
        /*05c8*/ 	.short	0x010a
        /*05ca*/ 	.byte	0xff
	.zero		1


	//   ....[76]....
        /*05cc*/ 	.word	0x000025c0
        /*05d0*/ 	.word	0x00000000
        /*05d4*/ 	.word	0x00000000
        /*05d8*/ 	.short	0x0101
        /*05da*/ 	.byte	0xff
	.zero		1


	//   ....[77]....
        /*05dc*/ 	.word	0x00002b60
        /*05e0*/ 	.word	0x000000ff
        /*05e4*/ 	.word	0x00000000
        /*05e8*/ 	.short	0x010a
        /*05ea*/ 	.byte	0x04
	.zero		1


	//   ....[78]....
        /*05ec*/ 	.word	0x00002bf0
        /*05f0*/ 	.word	0x000000ff
        /*05f4*/ 	.word	0x00000000
        /*05f8*/ 	.short	0x010a
        /*05fa*/ 	.byte	0x05
	.zero		1


	//   ....[79]....
        /*05fc*/ 	.word	0x00002c80
        /*0600*/ 	.word	0x000000ff
        /*0604*/ 	.word	0x00000000
        /*0608*/ 	.short	0x010a
        /*060a*/ 	.byte	0x05
	.zero		1


	//   ....[80]....
        /*060c*/ 	.word	0x00002d10
        /*0610*/ 	.word	0x000000ff
        /*0614*/ 	.word	0x00000000
        /*0618*/ 	.short	0x010a
        /*061a*/ 	.byte	0x05
	.zero		1


	//   ....[81]....
        /*061c*/ 	.word	0x00002da0
        /*0620*/ 	.word	0x000000ff
        /*0624*/ 	.word	0x00000000
        /*0628*/ 	.short	0x010a
        /*062a*/ 	.byte	0x05
	.zero		1


	//   ....[82]....
        /*062c*/ 	.word	0x00002e30
        /*0630*/ 	.word	0x000000ff
        /*0634*/ 	.word	0x00000000
        /*0638*/ 	.short	0x010a
        /*063a*/ 	.byte	0x05
	.zero		1


	//   ....[83]....
        /*063c*/ 	.word	0x00002ec0
        /*0640*/ 	.word	0x000000ff
        /*0644*/ 	.word	0x00000000
        /*0648*/ 	.short	0x010a
        /*064a*/ 	.byte	0x05
	.zero		1


	//   ....[84]....
        /*064c*/ 	.word	0x00002f50
        /*0650*/ 	.word	0x000000ff
        /*0654*/ 	.word	0x00000000
        /*0658*/ 	.short	0x010a
        /*065a*/ 	.byte	0x05
	.zero		1


	//   ....[85]....
        /*065c*/ 	.word	0x00002fe0
        /*0660*/ 	.word	0x000000ff
        /*0664*/ 	.word	0x00000000
        /*0668*/ 	.short	0x010a
        /*066a*/ 	.byte	0x05
	.zero		1


	//   ....[86]....
        /*066c*/ 	.word	0x00003070
        /*0670*/ 	.word	0x000000ff
        /*0674*/ 	.word	0x00000000
        /*0678*/ 	.short	0x010a
        /*067a*/ 	.byte	0x05
	.zero		1


	//   ....[87]....
        /*067c*/ 	.word	0x00003100
        /*0680*/ 	.word	0x000000ff
        /*0684*/ 	.word	0x00000000
        /*0688*/ 	.short	0x010a
        /*068a*/ 	.byte	0x05
	.zero		1


	//   ....[88]....
        /*068c*/ 	.word	0x00003190
        /*0690*/ 	.word	0x000000ff
        /*0694*/ 	.word	0x00000000
        /*0698*/ 	.short	0x010a
        /*069a*/ 	.byte	0x05
	.zero		1


	//   ....[89]....
        /*069c*/ 	.word	0x00003220
        /*06a0*/ 	.word	0x000000ff
        /*06a4*/ 	.word	0x00000000
        /*06a8*/ 	.short	0x010a
        /*06aa*/ 	.byte	0x05
	.zero		1


	//   ....[90]....
        /*06ac*/ 	.word	0x000032b0
        /*06b0*/ 	.word	0x000000ff
        /*06b4*/ 	.word	0x00000000
        /*06b8*/ 	.short	0x010a
        /*06ba*/ 	.byte	0x05
	.zero		1


	//   ....[91]....
        /*06bc*/ 	.word	0x00003340
        /*06c0*/ 	.word	0x000000ff
        /*06c4*/ 	.word	0x00000000
        /*06c8*/ 	.short	0x010a
        /*06ca*/ 	.byte	0x05
	.zero		1


	//   ....[92]....
        /*06cc*/ 	.word	0x000033d0
        /*06d0*/ 	.word	0x000000ff
        /*06d4*/ 	.word	0x00000000
        /*06d8*/ 	.short	0x010a
        /*06da*/ 	.byte	0x05
	.zero		1


	//   ....[93]....
        /*06dc*/ 	.word	0x00003460
        /*06e0*/ 	.word	0x000000ff
        /*06e4*/ 	.word	0x00000000
        /*06e8*/ 	.short	0x010a
        /*06ea*/ 	.byte	0x05
	.zero		1


	//   ....[94]....
        /*06ec*/ 	.word	0x000034f0
        /*06f0*/ 	.word	0x000000ff
        /*06f4*/ 	.word	0x00000000
        /*06f8*/ 	.short	0x010a
        /*06fa*/ 	.byte	0x05
	.zero		1


	//   ....[95]....
        /*06fc*/ 	.word	0x00003580
        /*0700*/ 	.word	0x000000ff
        /*0704*/ 	.word	0x00000000
        /*0708*/ 	.short	0x010a
        /*070a*/ 	.byte	0x05
	.zero		1


	//   ....[96]....
        /*070c*/ 	.word	0x00003620
        /*0710*/ 	.word	0x00000000
        /*0714*/ 	.word	0x00000000
        /*0718*/ 	.short	0x010a
        /*071a*/ 	.byte	0xff
	.zero		1


	//   ....[97]....
        /*071c*/ 	.word	0x00003760
        /*0720*/ 	.word	0x00000002
        /*0724*/ 	.word	0x000001f0
        /*0728*/ 	.short	0x010a
        /*072a*/ 	.byte	0xff
	.zero		1


	//   ....[98]....
        /*072c*/ 	.word	0x000037c0
        /*0730*/ 	.word	0x00000004
        /*0734*/ 	.word	0x00000000
        /*0738*/ 	.short	0x0101
        /*073a*/ 	.byte	0xff
	.zero		1


	//   ....[99]....
        /*073c*/ 	.word	0x000037e0
        /*0740*/ 	.word	0x000000ff
        /*0744*/ 	.word	0x000001a0
        /*0748*/ 	.short	0x010a
        /*074a*/ 	.byte	0x04
	.zero		1


	//   ....[100]....
        /*074c*/ 	.word	0x00003900
        /*0750*/ 	.word	0x00000002
        /*0754*/ 	.word	0x00000190
        /*0758*/ 	.short	0x010a
        /*075a*/ 	.byte	0xff
	.zero		1


	//   ....[101]....
        /*075c*/ 	.word	0x00003a10
        /*0760*/ 	.word	0x00000002
        /*0764*/ 	.word	0x00000000
        /*0768*/ 	.short	0x0101
        /*076a*/ 	.byte	0xff
	.zero		1


	//   ....[102]....
        /*076c*/ 	.word	0x00003aa0
        /*0770*/ 	.word	0x000000ff
        /*0774*/ 	.word	0x000001a0
        /*0778*/ 	.short	0x0106
        /*077a*/ 	.byte	0x04
	.zero		1


	//   ....[103]....
        /*077c*/ 	.word	0x00003ac0
        /*0780*/ 	.word	0x000000ff
        /*0784*/ 	.word	0x000001a0
        /*0788*/ 	.short	0x010a
        /*078a*/ 	.byte	0x04
	.zero		1


	//   ....[104]....
        /*078c*/ 	.word	0x00003b50
        /*0790*/ 	.word	0x000000ff
        /*0794*/ 	.word	0x000001a0
        /*0798*/ 	.short	0x0106
        /*079a*/ 	.byte	0x07
	.zero		1


	//   ....[105]....
        /*079c*/ 	.word	0x00003b90
        /*07a0*/ 	.word	0x00000000
        /*07a4*/ 	.word	0x000001a0
        /*07a8*/ 	.short	0x010a
        /*07aa*/ 	.byte	0xff
	.zero		1


	//   ....[106]....
        /*07ac*/ 	.word	0x00004090
        /*07b0*/ 	.word	0x00000000
        /*07b4*/ 	.word	0x00000190
        /*07b8*/ 	.short	0x010a
        /*07ba*/ 	.byte	0xff
	.zero		1


	//   ....[107]....
        /*07bc*/ 	.word	0x00004190
        /*07c0*/ 	.word	0x00000003
        /*07c4*/ 	.word	0x00000000
        /*07c8*/ 	.short	0x0101
        /*07ca*/ 	.byte	0xff
	.zero		1


	//   ....[108]....
        /*07cc*/ 	.word	0x000041a0
        /*07d0*/ 	.word	0x000000ff
        /*07d4*/ 	.word	0x00000000
        /*07d8*/ 	.short	0x010a
        /*07da*/ 	.byte	0x04
	.zero		1


	//   ....[109]....
        /*07dc*/ 	.word	0x000041c0
        /*07e0*/ 	.word	0x000000ff
        /*07e4*/ 	.word	0x000001d0
        /*07e8*/ 	.short	0x010a
        /*07ea*/ 	.byte	0x13
	.zero		1


	//   ....[110]....
        /*07ec*/ 	.word	0x00004300
        /*07f0*/ 	.word	0x000000ff
        /*07f4*/ 	.word	0x00000000
        /*07f8*/ 	.short	0x010a
        /*07fa*/ 	.byte	0x06
	.zero		1


	//   ....[111]....
        /*07fc*/ 	.word	0x00004400
        /*0800*/ 	.word	0x000000ff
        /*0804*/ 	.word	0x00000000
        /*0808*/ 	.short	0x010a
        /*080a*/ 	.byte	0x04
	.zero		1


	//   ....[112]....
        /*080c*/ 	.word	0x000045e0
        /*0810*/ 	.word	0x000000ff
        /*0814*/ 	.word	0x00000000
        /*0818*/ 	.short	0x010a
        /*081a*/ 	.byte	0x04
	.zero		1


	//   ....[113]....
        /*081c*/ 	.word	0x00004670
        /*0820*/ 	.word	0x000000ff
        /*0824*/ 	.word	0x00000000
        /*0828*/ 	.short	0x010a
        /*082a*/ 	.byte	0x05
	.zero		1


	//   ....[114]....
        /*082c*/ 	.word	0x00004700
        /*0830*/ 	.word	0x000000ff
        /*0834*/ 	.word	0x00000000
        /*0838*/ 	.short	0x010a
        /*083a*/ 	.byte	0x05
	.zero		1


	//   ....[115]....
        /*083c*/ 	.word	0x00004790
        /*0840*/ 	.word	0x000000ff
        /*0844*/ 	.word	0x00000000
        /*0848*/ 	.short	0x010a
        /*084a*/ 	.byte	0x04
	.zero		1


	//   ....[116]....
        /*084c*/ 	.word	0x00004ca0
        /*0850*/ 	.word	0x0000000c
        /*0854*/ 	.word	0x00000190
        /*0858*/ 	.short	0x010a
        /*085a*/ 	.byte	0xff
	.zero		1


	//   ....[117]....
        /*085c*/ 	.word	0x00004e10
        /*0860*/ 	.word	0x00000000
        /*0864*/ 	.word	0x00000000
        /*0868*/ 	.short	0x0101
        /*086a*/ 	.byte	0xff
	.zero		1


	//   ....[118]....
        /*086c*/ 	.word	0x000052a0
        /*0870*/ 	.word	0x000000ff
        /*0874*/ 	.word	0x00000188
        /*0878*/ 	.short	0x010a
        /*087a*/ 	.byte	0x15
	.zero		1


	//   ....[119]....
        /*087c*/ 	.word	0x00005420
        /*0880*/ 	.word	0x000000ff
        /*0884*/ 	.word	0x00000160
        /*0888*/ 	.short	0x010a
        /*088a*/ 	.byte	0x15
	.zero		1


	//   ....[120]....
        /*088c*/ 	.word	0x00005590
        /*0890*/ 	.word	0x000000ff
        /*0894*/ 	.word	0x00000140
        /*0898*/ 	.short	0x010b
        /*089a*/ 	.byte	0x15
	.zero		1


	//   ....[121]....
        /*089c*/ 	.word	0x000055a0
        /*08a0*/ 	.word	0x000000ff
        /*08a4*/ 	.word	0x00000000
        /*08a8*/ 	.short	0x0101
        /*08aa*/ 	.byte	0x28
	.zero		1


	//   ....[122]....
        /*08ac*/ 	.word	0x000055b0
        /*08b0*/ 	.word	0x000000ff
        /*08b4*/ 	.word	0x00000168
        /*08b8*/ 	.short	0x010a
        /*08ba*/ 	.byte	0x15
	.zero		1


	//   ....[123]....
        /*08bc*/ 	.word	0x00005700
        /*08c0*/ 	.word	0x000000ff
        /*08c4*/ 	.word	0x00000148
        /*08c8*/ 	.short	0x010b
        /*08ca*/ 	.byte	0x15
	.zero		1


	//   ....[124]....
        /*08cc*/ 	.word	0x00005710
        /*08d0*/ 	.word	0x000000ff
        /*08d4*/ 	.word	0x00000000
        /*08d8*/ 	.short	0x0101
        /*08da*/ 	.byte	0x27
	.zero		1


	//   ....[125]....
        /*08dc*/ 	.word	0x00005720
        /*08e0*/ 	.word	0x000000ff
        /*08e4*/ 	.word	0x00000170
        /*08e8*/ 	.short	0x010a
        /*08ea*/ 	.byte	0x15
	.zero		1


	//   ....[126]....
        /*08ec*/ 	.word	0x00005860
        /*08f0*/ 	.word	0x000000ff
        /*08f4*/ 	.word	0x00000150
        /*08f8*/ 	.short	0x010b
        /*08fa*/ 	.byte	0x15
	.zero		1


	//   ....[127]....
        /*08fc*/ 	.word	0x00005870
        /*0900*/ 	.word	0x000000ff
        /*0904*/ 	.word	0x00000000
        /*0908*/ 	.short	0x0101
        /*090a*/ 	.byte	0x26
	.zero		1


	//   ....[128]....
        /*090c*/ 	.word	0x00005880
        /*0910*/ 	.word	0x000000ff
        /*0914*/ 	.word	0x00000178
        /*0918*/ 	.short	0x010a
        /*091a*/ 	.byte	0x15
	.zero		1


	//   ....[129]....
        /*091c*/ 	.word	0x00005a60
        /*0920*/ 	.word	0x000000ff
        /*0924*/ 	.word	0x00000158
        /*0928*/ 	.short	0x010b
        /*092a*/ 	.byte	0x15
	.zero		1


	//   ....[130]....
        /*092c*/ 	.word	0x00005a70
        /*0930*/ 	.word	0x000000ff
        /*0934*/ 	.word	0x00000000
        /*0938*/ 	.short	0x0101
        /*093a*/ 	.byte	0x25
	.zero		1


	//   ....[131]....
        /*093c*/ 	.word	0x00005aa0
        /*0940*/ 	.word	0x000000ff
        /*0944*/ 	.word	0x00000160
        /*0948*/ 	.short	0x010a
        /*094a*/ 	.byte	0x15
	.zero		1


	//   ....[132]....
        /*094c*/ 	.word	0x00005ac0
        /*0950*/ 	.word	0x000000ff
        /*0954*/ 	.word	0x00000168
        /*0958*/ 	.short	0x010a
        /*095a*/ 	.byte	0x15
	.zero		1


	//   ....[133]....
        /*095c*/ 	.word	0x00005ae0
        /*0960*/ 	.word	0x000000ff
        /*0964*/ 	.word	0x00000170
        /*0968*/ 	.short	0x010a
        /*096a*/ 	.byte	0x15
	.zero		1


	//   ....[134]....
        /*096c*/ 	.word	0x00005b20
        /*0970*/ 	.word	0x00000000
        /*0974*/ 	.word	0x00000178
        /*0978*/ 	.short	0x010a
        /*097a*/ 	.byte	0xff
	.zero		1


	//   ....[135]....
        /*097c*/ 	.word	0x00005e70
        /*0980*/ 	.word	0x00000003
        /*0984*/ 	.word	0x00000190
        /*0988*/ 	.short	0x010a
        /*098a*/ 	.byte	0xff
	.zero		1


	//   ....[136]....
        /*098c*/ 	.word	0x00005ff0
        /*0990*/ 	.word	0x00000000
        /*0994*/ 	.word	0x00000000
        /*0998*/ 	.short	0x0101
        /*099a*/ 	.byte	0xff
	.zero		1


	//   ....[137]....
        /*099c*/ 	.word	0x00006b20
        /*09a0*/ 	.word	0x00000002
        /*09a4*/ 	.word	0x00000140
        /*09a8*/ 	.short	0x010a
        /*09aa*/ 	.byte	0xff
	.zero		1


	//   ....[138]....
        /*09ac*/ 	.word	0x00006b60
        /*09b0*/ 	.word	0x00000047
        /*09b4*/ 	.word	0x000001b0
        /*09b8*/ 	.short	0x010a
        /*09ba*/ 	.byte	0xff
	.zero		1


	//   ....[139]....
        /*09bc*/ 	.word	0x00006c50
        /*09c0*/ 	.word	0x00000002
        /*09c4*/ 	.word	0x00000140
        /*09c8*/ 	.short	0x010a
        /*09ca*/ 	.byte	0xff
	.zero		1


	//   ....[140]....
        /*09cc*/ 	.word	0x00006d60
        /*09d0*/ 	.word	0x00000000
        /*09d4*/ 	.word	0x00000000
        /*09d8*/ 	.short	0x0101
        /*09da*/ 	.byte	0xff
	.zero		1


	//   ....[141]....
        /*09dc*/ 	.word	0x00006de0
        /*09e0*/ 	.word	0x00000047
        /*09e4*/ 	.word	0x000001b0
        /*09e8*/ 	.short	0x010a
        /*09ea*/ 	.byte	0xff
	.zero		1


	//   ....[142]....
        /*09ec*/ 	.word	0x00007930
        /*09f0*/ 	.word	0x00000069
        /*09f4*/ 	.word	0x00000140
        /*09f8*/ 	.short	0x010a
        /*09fa*/ 	.byte	0xff
	.zero		1


	//   ....[143]....
        /*09fc*/ 	.word	0x00007a00
        /*0a00*/ 	.word	0x00000069
        /*0a04*/ 	.word	0x00000140
        /*0a08*/ 	.short	0x010a
        /*0a0a*/ 	.byte	0xff
	.zero		1


	//   ....[144]....
        /*0a0c*/ 	.word	0x00007b10
        /*0a10*/ 	.word	0x00000000
        /*0a14*/ 	.word	0x00000000
        /*0a18*/ 	.short	0x0101
        /*0a1a*/ 	.byte	0xff
	.zero		1


	//   ....[145]....
        /*0a1c*/ 	.word	0x00008680
        /*0a20*/ 	.word	0x00000069
        /*0a24*/ 	.word	0x00000140
        /*0a28*/ 	.short	0x010a
        /*0a2a*/ 	.byte	0xff
	.zero		1


	//   ....[146]....
        /*0a2c*/ 	.word	0x00008750
        /*0a30*/ 	.word	0x00000069
        /*0a34*/ 	.word	0x00000140
        /*0a38*/ 	.short	0x010a
        /*0a3a*/ 	.byte	0xff
	.zero		1


	//   ....[147]....
        /*0a3c*/ 	.word	0x00008860
        /*0a40*/ 	.word	0x00000000
        /*0a44*/ 	.word	0x00000000
        /*0a48*/ 	.short	0x0101
        /*0a4a*/ 	.byte	0xff
	.zero		1


	//   ....[148]....
        /*0a4c*/ 	.word	0x00009400
        /*0a50*/ 	.word	0x00000067
        /*0a54*/ 	.word	0x00000140
        /*0a58*/ 	.short	0x010a
        /*0a5a*/ 	.byte	0xff
	.zero		1


	//   ....[149]....
        /*0a5c*/ 	.word	0x000094d0
        /*0a60*/ 	.word	0x00000067
        /*0a64*/ 	.word	0x00000140
        /*0a68*/ 	.short	0x010a
        /*0a6a*/ 	.byte	0xff
	.zero		1


	//   ....[150]....
        /*0a6c*/ 	.word	0x000095e0
        /*0a70*/ 	.word	0x00000000
        /*0a74*/ 	.word	0x00000000
        /*0a78*/ 	.short	0x0101
        /*0a7a*/ 	.byte	0xff
	.zero		1


	//   ....[151]....
        /*0a7c*/ 	.word	0x00009a70
        /*0a80*/ 	.word	0x000000ff
        /*0a84*/ 	.word	0x00000000
        /*0a88*/ 	.short	0x0101
        /*0a8a*/ 	.byte	0x04
	.zero		1


	//   ....[152]....
        /*0a8c*/ 	.word	0x0000a270
        /*0a90*/ 	.word	0x00000000
        /*0a94*/ 	.word	0x00000200
        /*0a98*/ 	.short	0x010a
        /*0a9a*/ 	.byte	0xff
	.zero		1


	//   ....[153]....
        /*0a9c*/ 	.word	0x0000a2d0
        /*0aa0*/ 	.word	0x00000000
        /*0aa4*/ 	.word	0x000000a0
        /*0aa8*/ 	.short	0x010a
        /*0aaa*/ 	.byte	0xff
	.zero		1


	//   ....[154]....
        /*0aac*/ 	.word	0x0000a330
        /*0ab0*/ 	.word	0x00000000
        /*0ab4*/ 	.word	0x000000a0
        /*0ab8*/ 	.short	0x010a
        /*0aba*/ 	.byte	0xff
	.zero		1


	//   ....[155]....
        /*0abc*/ 	.word	0x0000a380
        /*0ac0*/ 	.word	0x00000003
        /*0ac4*/ 	.word	0x00000190
        /*0ac8*/ 	.short	0x010a
        /*0aca*/ 	.byte	0xff
	.zero		1


	//   ....[156]....
        /*0acc*/ 	.word	0x0000a3e0
        /*0ad0*/ 	.word	0x00000000
        /*0ad4*/ 	.word	0x00000000
        /*0ad8*/ 	.short	0x010a
        /*0ada*/ 	.byte	0xff
	.zero		1


	//   ....[157]....
        /*0adc*/ 	.word	0x0000a440
        /*0ae0*/ 	.word	0x00000000
        /*0ae4*/ 	.word	0x00000000
        /*0ae8*/ 	.short	0x010a
        /*0aea*/ 	.byte	0xff
	.zero		1


	//   ....[158]....
        /*0aec*/ 	.word	0x0000a4a0
        /*0af0*/ 	.word	0x00000000
        /*0af4*/ 	.word	0x00000000
        /*0af8*/ 	.short	0x010a
        /*0afa*/ 	.byte	0xff
	.zero		1


	//   ....[159]....
        /*0afc*/ 	.word	0x0000a500
        /*0b00*/ 	.word	0x00000000
        /*0b04*/ 	.word	0x00000000
        /*0b08*/ 	.short	0x010a
        /*0b0a*/ 	.byte	0xff
	.zero		1


	//   ....[160]....
        /*0b0c*/ 	.word	0x0000a560
        /*0b10*/ 	.word	0x00000000
        /*0b14*/ 	.word	0x00000000
        /*0b18*/ 	.short	0x010a
        /*0b1a*/ 	.byte	0xff
	.zero		1


	//   ....[161]....
        /*0b1c*/ 	.word	0x0000a5c0
        /*0b20*/ 	.word	0x00000000
        /*0b24*/ 	.word	0x00000000
        /*0b28*/ 	.short	0x010a
        /*0b2a*/ 	.byte	0xff
	.zero		1


	//   ....[162]....
        /*0b2c*/ 	.word	0x0000a620
        /*0b30*/ 	.word	0x00000000
        /*0b34*/ 	.word	0x00000000
        /*0b38*/ 	.short	0x010a
        /*0b3a*/ 	.byte	0xff
	.zero		1


	//   ....[163]....
        /*0b3c*/ 	.word	0x0000a680
        /*0b40*/ 	.word	0x00000000
        /*0b44*/ 	.word	0x00000000
        /*0b48*/ 	.short	0x010a
        /*0b4a*/ 	.byte	0xff
	.zero		1


	//   ....[164]....
        /*0b4c*/ 	.word	0x0000a6e0
        /*0b50*/ 	.word	0x00000000
        /*0b54*/ 	.word	0x00000000
        /*0b58*/ 	.short	0x010a
        /*0b5a*/ 	.byte	0xff
	.zero		1


	//   ....[165]....
        /*0b5c*/ 	.word	0x0000a740
        /*0b60*/ 	.word	0x00000000
        /*0b64*/ 	.word	0x00000000
        /*0b68*/ 	.short	0x010a
        /*0b6a*/ 	.byte	0xff
	.zero		1


	//   ....[166]....
        /*0b6c*/ 	.word	0x0000a7a0
        /*0b70*/ 	.word	0x00000000
        /*0b74*/ 	.word	0x00000000
        /*0b78*/ 	.short	0x010a
        /*0b7a*/ 	.byte	0xff
	.zero		1


	//   ....[167]....
        /*0b7c*/ 	.word	0x0000a800
        /*0b80*/ 	.word	0x00000000
        /*0b84*/ 	.word	0x00000000
        /*0b88*/ 	.short	0x010a
        /*0b8a*/ 	.byte	0xff
	.zero		1


	//   ....[168]....
        /*0b8c*/ 	.word	0x0000a860
        /*0b90*/ 	.word	0x00000000
        /*0b94*/ 	.word	0x00000000
        /*0b98*/ 	.short	0x010a
        /*0b9a*/ 	.byte	0xff
	.zero		1


	//   ....[169]....
        /*0b9c*/ 	.word	0x0000a8c0
        /*0ba0*/ 	.word	0x00000000
        /*0ba4*/ 	.word	0x00000000
        /*0ba8*/ 	.short	0x010a
        /*0baa*/ 	.byte	0xff
	.zero		1


	//   ....[170]....
        /*0bac*/ 	.word	0x0000a920
        /*0bb0*/ 	.word	0x00000000
        /*0bb4*/ 	.word	0x00000000
        /*0bb8*/ 	.short	0x010a
        /*0bba*/ 	.byte	0xff
	.zero		1


	//   ....[171]....
        /*0bbc*/ 	.word	0x0000a980
        /*0bc0*/ 	.word	0x00000000
        /*0bc4*/ 	.word	0x00000000
        /*0bc8*/ 	.short	0x010a
        /*0bca*/ 	.byte	0xff
	.zero		1


	//   ....[172]....
        /*0bcc*/ 	.word	0x0000a9e0
        /*0bd0*/ 	.word	0x00000000
        /*0bd4*/ 	.word	0x00000000
        /*0bd8*/ 	.short	0x010a
        /*0bda*/ 	.byte	0xff
	.zero		1


	//   ....[173]....
        /*0bdc*/ 	.word	0x0000aa40
        /*0be0*/ 	.word	0x00000000
        /*0be4*/ 	.word	0x00000000
        /*0be8*/ 	.short	0x010a
        /*0bea*/ 	.byte	0xff
	.zero		1


	//   ....[174]....
        /*0bec*/ 	.word	0x0000aaa0
        /*0bf0*/ 	.word	0x00000000
        /*0bf4*/ 	.word	0x00000000
        /*0bf8*/ 	.short	0x010a
        /*0bfa*/ 	.byte	0xff
	.zero		1


	//   ....[175]....
        /*0bfc*/ 	.word	0x0000aaf0
        /*0c00*/ 	.word	0x00000002
        /*0c04*/ 	.word	0x000001f0
        /*0c08*/ 	.short	0x010a
        /*0c0a*/ 	.byte	0xff
	.zero		1


	//   ....[176]....
        /*0c0c*/ 	.word	0x0000ab50
        /*0c10*/ 	.word	0x00000002
        /*0c14*/ 	.word	0x000001a0
        /*0c18*/ 	.short	0x010a
        /*0c1a*/ 	.byte	0xff
	.zero		1


	//   ....[177]....
        /*0c1c*/ 	.word	0x0000aba0
        /*0c20*/ 	.word	0x00000002
        /*0c24*/ 	.word	0x00000190
        /*0c28*/ 	.short	0x010a
        /*0c2a*/ 	.byte	0xff
	.zero		1


	//   ....[178]....
        /*0c2c*/ 	.word	0x0000ac00
        /*0c30*/ 	.word	0x00000000
        /*0c34*/ 	.word	0x000001a0
        /*0c38*/ 	.short	0x010a
        /*0c3a*/ 	.byte	0xff
	.zero		1


	//   ....[179]....
        /*0c3c*/ 	.word	0x0000ac50
        /*0c40*/ 	.word	0x00000000
        /*0c44*/ 	.word	0x00000190
        /*0c48*/ 	.short	0x010a
        /*0c4a*/ 	.byte	0xff
	.zero		1


	//   ....[180]....
        /*0c4c*/ 	.word	0x0000acb0
        /*0c50*/ 	.word	0x00000003
        /*0c54*/ 	.word	0x000001d0
        /*0c58*/ 	.short	0x010a
        /*0c5a*/ 	.byte	0xff
	.zero		1


	//   ....[181]....
        /*0c5c*/ 	.word	0x0000ad10
        /*0c60*/ 	.word	0x00000000
        /*0c64*/ 	.word	0x00000000
        /*0c68*/ 	.short	0x010a
        /*0c6a*/ 	.byte	0xff
	.zero		1


	//   ....[182]....
        /*0c6c*/ 	.word	0x0000ad70
        /*0c70*/ 	.word	0x00000000
        /*0c74*/ 	.word	0x00000000
        /*0c78*/ 	.short	0x010a
        /*0c7a*/ 	.byte	0xff
	.zero		1


	//   ....[183]....
        /*0c7c*/ 	.word	0x0000add0
        /*0c80*/ 	.word	0x00000000
        /*0c84*/ 	.word	0x00000000
        /*0c88*/ 	.short	0x010a
        /*0c8a*/ 	.byte	0xff
	.zero		1


	//   ....[184]....
        /*0c8c*/ 	.word	0x0000ae30
        /*0c90*/ 	.word	0x00000000
        /*0c94*/ 	.word	0x00000000
        /*0c98*/ 	.short	0x010a
        /*0c9a*/ 	.byte	0xff
	.zero		1


	//   ....[185]....
        /*0c9c*/ 	.word	0x0000ae90
        /*0ca0*/ 	.word	0x00000000
        /*0ca4*/ 	.word	0x00000000
        /*0ca8*/ 	.short	0x010a
        /*0caa*/ 	.byte	0xff
	.zero		1


	//   ....[186]....
        /*0cac*/ 	.word	0x0000aee0
        /*0cb0*/ 	.word	0x0000000c
        /*0cb4*/ 	.word	0x00000190
        /*0cb8*/ 	.short	0x010a
        /*0cba*/ 	.byte	0xff
	.zero		1


	//   ....[187]....
        /*0cbc*/ 	.word	0x0000af40
        /*0cc0*/ 	.word	0x00000000
        /*0cc4*/ 	.word	0x00000188
        /*0cc8*/ 	.short	0x010a
        /*0cca*/ 	.byte	0xff
	.zero		1


	//   ....[188]....
        /*0ccc*/ 	.word	0x0000afa0
        /*0cd0*/ 	.word	0x00000000
        /*0cd4*/ 	.word	0x00000160
        /*0cd8*/ 	.short	0x010a
        /*0cda*/ 	.byte	0xff
	.zero		1


	//   ....[189]....
        /*0cdc*/ 	.word	0x0000b000
        /*0ce0*/ 	.word	0x00000000
        /*0ce4*/ 	.word	0x00000168
        /*0ce8*/ 	.short	0x010a
        /*0cea*/ 	.byte	0xff
	.zero		1


	//   ....[190]....
        /*0cec*/ 	.word	0x0000b060
        /*0cf0*/ 	.word	0x00000000
        /*0cf4*/ 	.word	0x00000170
        /*0cf8*/ 	.short	0x010a
        /*0cfa*/ 	.byte	0xff
	.zero		1


	//   ....[191]....
        /*0cfc*/ 	.word	0x0000b0c0
        /*0d00*/ 	.word	0x00000000
        /*0d04*/ 	.word	0x00000178
        /*0d08*/ 	.short	0x010a
        /*0d0a*/ 	.byte	0xff
	.zero		1


	//   ....[192]....
        /*0d0c*/ 	.word	0x0000b120
        /*0d10*/ 	.word	0x00000000
        /*0d14*/ 	.word	0x00000160
        /*0d18*/ 	.short	0x010a
        /*0d1a*/ 	.byte	0xff
	.zero		1


	//   ....[193]....
        /*0d1c*/ 	.word	0x0000b180
        /*0d20*/ 	.word	0x00000000
        /*0d24*/ 	.word	0x00000168
        /*0d28*/ 	.short	0x010a
        /*0d2a*/ 	.byte	0xff
	.zero		1


	//   ....[194]....
        /*0d2c*/ 	.word	0x0000b1e0
        /*0d30*/ 	.word	0x00000000
        /*0d34*/ 	.word	0x00000170
        /*0d38*/ 	.short	0x010a
        /*0d3a*/ 	.byte	0xff
	.zero		1


	//   ....[195]....
        /*0d3c*/ 	.word	0x0000b230
        /*0d40*/ 	.word	0x00000003
        /*0d44*/ 	.word	0x00000190
        /*0d48*/ 	.short	0x010a
        /*0d4a*/ 	.byte	0xff
	.zero		1


	//   ....[196]....
        /*0d4c*/ 	.word	0x0000b280
        /*0d50*/ 	.word	0x00000002
        /*0d54*/ 	.word	0x00000140
        /*0d58*/ 	.short	0x010a
        /*0d5a*/ 	.byte	0xff
	.zero		1


	//   ....[197]....
        /*0d5c*/ 	.word	0x0000b2d0
        /*0d60*/ 	.word	0x00000047
        /*0d64*/ 	.word	0x000001b0
        /*0d68*/ 	.short	0x010a
        /*0d6a*/ 	.byte	0xff
	.zero		1


	//   ....[198]....
        /*0d6c*/ 	.word	0x0000b320
        /*0d70*/ 	.word	0x00000069
        /*0d74*/ 	.word	0x00000140
        /*0d78*/ 	.short	0x010a
        /*0d7a*/ 	.byte	0xff
	.zero		1


	//   ....[199]....
        /*0d7c*/ 	.word	0x0000b370
        /*0d80*/ 	.word	0x00000069
        /*0d84*/ 	.word	0x00000140
        /*0d88*/ 	.short	0x010a
        /*0d8a*/ 	.byte	0xff
	.zero		1


	//   ....[200]....
        /*0d8c*/ 	.word	0x0000b3c0
        /*0d90*/ 	.word	0x00000067
        /*0d94*/ 	.word	0x00000140
        /*0d98*/ 	.short	0x010a
        /*0d9a*/ 	.byte	0xff
	.zero		1


	//----- nvinfo : EIATTR_NUM_MBARRIERS
	.align		4
.L_48:
        /*0d9c*/ 	.byte	0x03, 0x38
        /*0d9e*/ 	.short	0x0042


	//----- nvinfo : EIATTR_EXIT_INSTR_OFFSETS
	.align		4
        /*0da0*/ 	.byte	0x04, 0x1c
        /*0da2*/ 	.short	(.L_50 - .L_49)


	//   ....[0]....
.L_49:
        /*0da4*/ 	.word	0x00003650


	//   ....[1]....
        /*0da8*/ 	.word	0x00003b60


	//   ....[2]....
        /*0dac*/ 	.word	0x00003bc0


	//   ....[3]....
        /*0db0*/ 	.word	0x000049f0


	//   ....[4]....
        /*0db4*/ 	.word	0x00005b50


	//   ....[5]....
        /*0db8*/ 	.word	0x00005b90


	//   ....[6]....
        /*0dbc*/ 	.word	0x0000a260


	//----- nvinfo : EIATTR_MAX_THREADS
	.align		4
.L_50:
        /*0dc0*/ 	.byte	0x04, 0x05
        /*0dc2*/ 	.short	(.L_52 - .L_51)
.L_51:
        /*0dc4*/ 	.word	0x00000100
        /*0dc8*/ 	.word	0x00000001
        /*0dcc*/ 	.word	0x00000001


	//----- nvinfo : EIATTR_CRS_STACK_SIZE
	.align		4
.L_52:
        /*0dd0*/ 	.byte	0x04, 0x1e
        /*0dd2*/ 	.short	(.L_54 - .L_53)
.L_53:
        /*0dd4*/ 	.word	0x00000000


	//----- nvinfo : EIATTR_CBANK_PARAM_SIZE
	.align		4
.L_54:
        /*0dd8*/ 	.byte	0x03, 0x19
        /*0dda*/ 	.short	0x0800


	//----- nvinfo : EIATTR_PARAM_CBANK
	.align		4
        /*0ddc*/ 	.byte	0x04, 0x0a
        /*0dde*/ 	.short	(.L_56 - .L_55)
	.align		4
.L_55:
        /*0de0*/ 	.word	index@(.nv.constant0._ZN7cutlass13device_kernelINS_4gemm6kernel13GemmUniversalIN4cute5tupleIJiiiiEEENS1_10collective13CollectiveMmaINS1_35MainloopSm100TmaUmmaWarpSpecializedILi20ELi2ELi4ENS5_IJNS4_1CILi2EEENSA_ILi4EEENSA_ILi1EEEEEEEENS5_IJNSA_ILi64EEENSA_ILi256EEENSA_ILi32EEEEEENS_12float_e4m3_tENS5_IJlSD_lEEESK_SL_NS4_8TiledMMAINS4_8MMA_AtomIJNS4_10MMA_TraitsINS4_19SM100_MMA_F8F6F4_SSEJSK_SK_fSG_SH_NS4_17integral_constantINS4_4UMMA5MajorELSS_0EEEST_NSQ_INSR_7ScaleInELSU_0EEESV_EEEEEENS4_6LayoutINS5_IJSD_SD_SD_EEENS5_IJNSA_ILi0EEES10_S10_EEEEENS5_IJNS4_10UnderscoreES13_S13_EEEEENS4_23SM90_TMA_LOAD_MULTICASTENS4_14ComposedLayoutINS4_7SwizzleILi1ELi4ELi3EEENS4_18smem_ptr_flag_bitsILi8EEENSY_INS5_IJNSA_ILi8EEESI_EEENS5_IJSI_SD_EEEEEEEvNS4_8identityES16_S1G_vS1H_EENS_8epilogue10collective18CollectiveEpilogueINS1J_23Sm100TmaWarpSpecializedILi4ELi2ELi32ELb0ELb0EEEJSJ_NS5_IJNSY_ISG_SD_EES1O_EEESK_SL_SK_SL_NS1J_6fusion15FusionCallbacksIS1N_NS1Q_17LinearCombinationISK_fSK_fLNS_15FloatRoundStyleE2EEESJ_S1P_JEEENS4_5SM1004TMEM4LOAD26SM100_TMEM_LOAD_16dp32b32xENS4_13SM90_TMA_LOADENS17_INS18_ILi2ELi4ELi3EEES1B_NSY_INS5_IJS1C_SG_EEENS5_IJSG_SD_EEEEEEENS4_39AutoVectorizingCopyWithAssumedAlignmentILi128EEENS4_14SM90_TMA_STOREES25_S27_S27_EEEvvEEEEvNT_6ParamsE)
        /*0de4*/ 	.short	0x0380
        /*0de6*/ 	.short	0x0800


	//----- nvinfo : EIATTR_SW_WAR
	.align		4
.L_56:
        /*0de8*/ 	.byte	0x04, 0x36
        /*0dea*/ 	.short	(.L_58 - .L_57)
.L_57:
        /*0dec*/ 	.word	0x00000008
.L_58:


//--------------------- .nv.callgraph             --------------------------
	.section	.nv.callgraph,"",@"SHT_CUDA_CALLGRAPH"
	.align	4
	.sectionentsize	8
	.align		4
        /*0000*/ 	.word	0x00000000
	.align		4
        /*0004*/ 	.word	0xffffffff
	.align		4
        /*0008*/ 	.word	index@(_ZN7cutlass13device_kernelINS_4gemm6kernel13GemmUniversalIN4cute5tupleIJiiiiEEENS1_10collective13CollectiveMmaINS1_35MainloopSm100TmaUmmaWarpSpecializedILi20ELi2ELi4ENS5_IJNS4_1CILi2EEENSA_ILi4EEENSA_ILi1EEEEEEEENS5_IJNSA_ILi64EEENSA_ILi256EEENSA_ILi32EEEEEENS_12float_e4m3_tENS5_IJlSD_lEEESK_SL_NS4_8TiledMMAINS4_8MMA_AtomIJNS4_10MMA_TraitsINS4_19SM100_MMA_F8F6F4_SSEJSK_SK_fSG_SH_NS4_17integral_constantINS4_4UMMA5MajorELSS_0EEEST_NSQ_INSR_7ScaleInELSU_0EEESV_EEEEEENS4_6LayoutINS5_IJSD_SD_SD_EEENS5_IJNSA_ILi0EEES10_S10_EEEEENS5_IJNS4_10UnderscoreES13_S13_EEEEENS4_23SM90_TMA_LOAD_MULTICASTENS4_14ComposedLayoutINS4_7SwizzleILi1ELi4ELi3EEENS4_18smem_ptr_flag_bitsILi8EEENSY_INS5_IJNSA_ILi8EEESI_EEENS5_IJSI_SD_EEEEEEEvNS4_8identityES16_S1G_vS1H_EENS_8epilogue10collective18CollectiveEpilogueINS1J_23Sm100TmaWarpSpecializedILi4ELi2ELi32ELb0ELb0EEEJSJ_NS5_IJNSY_ISG_SD_EES1O_EEESK_SL_SK_SL_NS1J_6fusion15FusionCallbacksIS1N_NS1Q_17LinearCombinationISK_fSK_fLNS_15FloatRoundStyleE2EEESJ_S1P_JEEENS4_5SM1004TMEM4LOAD26SM100_TMEM_LOAD_16dp32b32xENS4_13SM90_TMA_LOADENS17_INS18_ILi2ELi4ELi3EEES1B_NSY_INS5_IJS1C_SG_EEENS5_IJSG_SD_EEEEEEENS4_39AutoVectorizingCopyWithAssumedAlignmentILi128EEENS4_14SM90_TMA_STOREES25_S27_S27_EEEvvEEEEvNT_6ParamsE)
	.align		4
        /*000c*/ 	.word	index@(__assertfail)
	.align		4
        /*0010*/ 	.word	0x00000000
	.align		4
        /*0014*/ 	.word	0xfffffffe
	.align		4
        /*0018*/ 	.word	0x00000000
	.align		4
        /*001c*/ 	.word	0xfffffffd
	.align		4
        /*0020*/ 	.word	0x00000000
	.align		4
        /*0024*/ 	.word	0xfffffffc


//--------------------- .nv.constant4             --------------------------
	.section	.nv.constant4,"a",@progbits
	.align	8
	.align		8
.nv.constant4:
        /*0000*/ 	.dword	__assertfail
	.align		8
        /*0008*/ 	.dword	__unnamed_1
	.align		8
        /*0010*/ 	.dword	__unnamed_2
	.align		8
        /*0018*/ 	.dword	__unnamed_3
	.align		8
        /*0020*/ 	.dword	_ZN40_INTERNAL_767eb4e9_4_k_cu_855effd3_308244cuda3std3__45__cpo5beginE
	.align		8
        /*0028*/ 	.dword	_ZN40_INTERNAL_767eb4e9_4_k_cu_855effd3_308244cuda3std3__45__cpo3endE
	.align		8
        /*0030*/ 	.dword	_ZN40_INTERNAL_767eb4e9_4_k_cu_855effd3_308244cuda3std3__45__cpo6cbeginE
	.align		8
        /*0038*/ 	.dword	_ZN40_INTERNAL_767eb4e9_4_k_cu_855effd3_308244cuda3std3__45__cpo4cendE
	.align		8
        /*0040*/ 	.dword	_ZN40_INTERNAL_767eb4e9_4_k_cu_855effd3_308244cuda3std3__442_GLOBAL__N__767eb4e9_4_k_cu_855effd3_308246ignoreE
	.align		8
        /*0048*/ 	.dword	_ZN40_INTERNAL_767eb4e9_4_k_cu_855effd3_308244cuda3std3__419piecewise_constructE
	.align		8
        /*0050*/ 	.dword	_ZN40_INTERNAL_767eb4e9_4_k_cu_855effd3_308244cuda3std3__48in_placeE
	.align		8
        /*0058*/ 	.dword	_ZN40_INTERNAL_767eb4e9_4_k_cu_855effd3_308244cuda3std6ranges3__45__cpo4swapE
	.align		8
        /*0060*/ 	.dword	_ZN40_INTERNAL_767eb4e9_4_k_cu_855effd3_308244cuda3std6ranges3__45__cpo9iter_moveE
	.align		8
        /*0068*/ 	.dword	_ZN40_INTERNAL_767eb4e9_4_k_cu_855effd3_308244cute7productE
	.align		8
        /*0070*/ 	.dword	_ZN40_INTERNAL_767eb4e9_4_k_cu_855effd3_308244cute1_E
	.align		8
        /*0078*/ 	.dword	$str$25
	.align		8
        /*0080*/ 	.dword	$str$26
	.align		8
        /*0088*/ 	.dword	$str$27
	.align		8
        /*0090*/ 	.dword	$str$28


//--------------------- .text._ZN7cutlass13device_kernelINS_4gemm6kernel13GemmUniversalIN4cute5tupleIJiiiiEEENS1_10collective13CollectiveMmaINS1_35MainloopSm100TmaUmmaWarpSpecializedILi20ELi2ELi4ENS5_IJNS4_1CILi2EEENSA_ILi4EEENSA_ILi1EEEEEEEENS5_IJNSA_ILi64EEENSA_ILi256EEENSA_ILi32EEEEEENS_12float_e4m3_tENS5_IJlSD_lEEESK_SL_NS4_8TiledMMAINS4_8MMA_AtomIJNS4_10MMA_TraitsINS4_19SM100_MMA_F8F6F4_SSEJSK_SK_fSG_SH_NS4_17integral_constantINS4_4UMMA5MajorELSS_0EEEST_NSQ_INSR_7ScaleInELSU_0EEESV_EEEEEENS4_6LayoutINS5_IJSD_SD_SD_EEENS5_IJNSA_ILi0EEES10_S10_EEEEENS5_IJNS4_10UnderscoreES13_S13_EEEEENS4_23SM90_TMA_LOAD_MULTICASTENS4_14ComposedLayoutINS4_7SwizzleILi1ELi4ELi3EEENS4_18smem_ptr_flag_bitsILi8EEENSY_INS5_IJNSA_ILi8EEESI_EEENS5_IJSI_SD_EEEEEEEvNS4_8identityES16_S1G_vS1H_EENS_8epilogue10collective18CollectiveEpilogueINS1J_23Sm100TmaWarpSpecializedILi4ELi2ELi32ELb0ELb0EEEJSJ_NS5_IJNSY_ISG_SD_EES1O_EEESK_SL_SK_SL_NS1J_6fusion15FusionCallbacksIS1N_NS1Q_17LinearCombinationISK_fSK_fLNS_15FloatRoundStyleE2EEESJ_S1P_JEEENS4_5SM1004TMEM4LOAD26SM100_TMEM_LOAD_16dp32b32xENS4_13SM90_TMA_LOADENS17_INS18_ILi2ELi4ELi3EEES1B_NSY_INS5_IJS1C_SG_EEENS5_IJSG_SD_EEEEEEENS4_39AutoVectorizingCopyWithAssumedAlignmentILi128EEENS4_14SM90_TMA_STOREES25_S27_S27_EEEvvEEEEvNT_6ParamsE --------------------------
	.section	.text._ZN7cutlass13device_kernelINS_4gemm6kernel13GemmUniversalIN4cute5tupleIJiiiiEEENS1_10collective13CollectiveMmaINS1_35MainloopSm100TmaUmmaWarpSpecializedILi20ELi2ELi4ENS5_IJNS4_1CILi2EEENSA_ILi4EEENSA_ILi1EEEEEEEENS5_IJNSA_ILi64EEENSA_ILi256EEENSA_ILi32EEEEEENS_12float_e4m3_tENS5_IJlSD_lEEESK_SL_NS4_8TiledMMAINS4_8MMA_AtomIJNS4_10MMA_TraitsINS4_19SM100_MMA_F8F6F4_SSEJSK_SK_fSG_SH_NS4_17integral_constantINS4_4UMMA5MajorELSS_0EEEST_NSQ_INSR_7ScaleInELSU_0EEESV_EEEEEENS4_6LayoutINS5_IJSD_SD_SD_EEENS5_IJNSA_ILi0EEES10_S10_EEEEENS5_IJNS4_10UnderscoreES13_S13_EEEEENS4_23SM90_TMA_LOAD_MULTICASTENS4_14ComposedLayoutINS4_7SwizzleILi1ELi4ELi3EEENS4_18smem_ptr_flag_bitsILi8EEENSY_INS5_IJNSA_ILi8EEESI_EEENS5_IJSI_SD_EEEEEEEvNS4_8identityES16_S1G_vS1H_EENS_8epilogue10collective18CollectiveEpilogueINS1J_23Sm100TmaWarpSpecializedILi4ELi2ELi32ELb0ELb0EEEJSJ_NS5_IJNSY_ISG_SD_EES1O_EEESK_SL_SK_SL_NS1J_6fusion15FusionCallbacksIS1N_NS1Q_17LinearCombinationISK_fSK_fLNS_15FloatRoundStyleE2EEESJ_S1P_JEEENS4_5SM1004TMEM4LOAD26SM100_TMEM_LOAD_16dp32b32xENS4_13SM90_TMA_LOADENS17_INS18_ILi2ELi4ELi3EEES1B_NSY_INS5_IJS1C_SG_EEENS5_IJSG_SD_EEEEEEENS4_39AutoVectorizingCopyWithAssumedAlignmentILi128EEENS4_14SM90_TMA_STOREES25_S27_S27_EEEvvEEEEvNT_6ParamsE,"ax",@progbits
	.align	128
.text._ZN7cutlass13device_kernelINS_4gemm6kernel13GemmUniversalIN4cute5tupleIJiiiiEEENS1_10collective13CollectiveMmaINS1_35MainloopSm100TmaUmmaWarpSpecializedILi20ELi2ELi4ENS5_IJNS4_1CILi2EEENSA_ILi4EEENSA_ILi1EEEEEEEENS5_IJNSA_ILi64EEENSA_ILi256EEENSA_ILi32EEEEEENS_12float_e4m3_tENS5_IJlSD_lEEESK_SL_NS4_8TiledMMAINS4_8MMA_AtomIJNS4_10MMA_TraitsINS4_19SM100_MMA_F8F6F4_SSEJSK_SK_fSG_SH_NS4_17integral_constantINS4_4UMMA5MajorELSS_0EEEST_NSQ_INSR_7ScaleInELSU_0EEESV_EEEEEENS4_6LayoutINS5_IJSD_SD_SD_EEENS5_IJNSA_ILi0EEES10_S10_EEEEENS5_IJNS4_10UnderscoreES13_S13_EEEEENS4_23SM90_TMA_LOAD_MULTICASTENS4_14ComposedLayoutINS4_7SwizzleILi1ELi4ELi3EEENS4_18smem_ptr_flag_bitsILi8EEENSY_INS5_IJNSA_ILi8EEESI_EEENS5_IJSI_SD_EEEEEEEvNS4_8identityES16_S1G_vS1H_EENS_8epilogue10collective18CollectiveEpilogueINS1J_23Sm100TmaWarpSpecializedILi4ELi2ELi32ELb0ELb0EEEJSJ_NS5_IJNSY_ISG_SD_EES1O_EEESK_SL_SK_SL_NS1J_6fusion15FusionCallbacksIS1N_NS1Q_17LinearCombinationISK_fSK_fLNS_15FloatRoundStyleE2EEESJ_S1P_JEEENS4_5SM1004TMEM4LOAD26SM100_TMEM_LOAD_16dp32b32xENS4_13SM90_TMA_LOADENS17_INS18_ILi2ELi4ELi3EEES1B_NSY_INS5_IJS1C_SG_EEENS5_IJSG_SD_EEEEEEENS4_39AutoVectorizingCopyWithAssumedAlignmentILi128EEENS4_14SM90_TMA_STOREES25_S27_S27_EEEvvEEEEvNT_6ParamsE:
        .type           _ZN7cutlass13device_kernelINS_4gemm6kernel13GemmUniversalIN4cute5tupleIJiiiiEEENS1_10collective13CollectiveMmaINS1_35MainloopSm100TmaUmmaWarpSpecializedILi20ELi2ELi4ENS5_IJNS4_1CILi2EEENSA_ILi4EEENSA_ILi1EEEEEEEENS5_IJNSA_ILi64EEENSA_ILi256EEENSA_ILi32EEEEEENS_12float_e4m3_tENS5_IJlSD_lEEESK_SL_NS4_8TiledMMAINS4_8MMA_AtomIJNS4_10MMA_TraitsINS4_19SM100_MMA_F8F6F4_SSEJSK_SK_fSG_SH_NS4_17integral_constantINS4_4UMMA5MajorELSS_0EEEST_NSQ_INSR_7ScaleInELSU_0EEESV_EEEEEENS4_6LayoutINS5_IJSD_SD_SD_EEENS5_IJNSA_ILi0EEES10_S10_EEEEENS5_IJNS4_10UnderscoreES13_S13_EEEEENS4_23SM90_TMA_LOAD_MULTICASTENS4_14ComposedLayoutINS4_7SwizzleILi1ELi4ELi3EEENS4_18smem_ptr_flag_bitsILi8EEENSY_INS5_IJNSA_ILi8EEESI_EEENS5_IJSI_SD_EEEEEEEvNS4_8identityES16_S1G_vS1H_EENS_8epilogue10collective18CollectiveEpilogueINS1J_23Sm100TmaWarpSpecializedILi4ELi2ELi32ELb0ELb0EEEJSJ_NS5_IJNSY_ISG_SD_EES1O_EEESK_SL_SK_SL_NS1J_6fusion15FusionCallbacksIS1N_NS1Q_17LinearCombinationISK_fSK_fLNS_15FloatRoundStyleE2EEESJ_S1P_JEEENS4_5SM1004TMEM4LOAD26SM100_TMEM_LOAD_16dp32b32xENS4_13SM90_TMA_LOADENS17_INS18_ILi2ELi4ELi3EEES1B_NSY_INS5_IJS1C_SG_EEENS5_IJSG_SD_EEEEEEENS4_39AutoVectorizingCopyWithAssumedAlignmentILi128EEENS4_14SM90_TMA_STOREES25_S27_S27_EEEvvEEEEvNT_6ParamsE,@function
        .size           _ZN7cutlass13device_kernelINS_4gemm6kernel13GemmUniversalIN4cute5tupleIJiiiiEEENS1_10collective13CollectiveMmaINS1_35MainloopSm100TmaUmmaWarpSpecializedILi20ELi2ELi4ENS5_IJNS4_1CILi2EEENSA_ILi4EEENSA_ILi1EEEEEEEENS5_IJNSA_ILi64EEENSA_ILi256EEENSA_ILi32EEEEEENS_12float_e4m3_tENS5_IJlSD_lEEESK_SL_NS4_8TiledMMAINS4_8MMA_AtomIJNS4_10MMA_TraitsINS4_19SM100_MMA_F8F6F4_SSEJSK_SK_fSG_SH_NS4_17integral_constantINS4_4UMMA5MajorELSS_0EEEST_NSQ_INSR_7ScaleInELSU_0EEESV_EEEEEENS4_6LayoutINS5_IJSD_SD_SD_EEENS5_IJNSA_ILi0EEES10_S10_EEEEENS5_IJNS4_10UnderscoreES13_S13_EEEEENS4_23SM90_TMA_LOAD_MULTICASTENS4_14ComposedLayoutINS4_7SwizzleILi1ELi4ELi3EEENS4_18smem_ptr_flag_bitsILi8EEENSY_INS5_IJNSA_ILi8EEESI_EEENS5_IJSI_SD_EEEEEEEvNS4_8identityES16_S1G_vS1H_EENS_8epilogue10collective18CollectiveEpilogueINS1J_23Sm100TmaWarpSpecializedILi4ELi2ELi32ELb0ELb0EEEJSJ_NS5_IJNSY_ISG_SD_EES1O_EEESK_SL_SK_SL_NS1J_6fusion15FusionCallbacksIS1N_NS1Q_17LinearCombinationISK_fSK_fLNS_15FloatRoundStyleE2EEESJ_S1P_JEEENS4_5SM1004TMEM4LOAD26SM100_TMEM_LOAD_16dp32b32xENS4_13SM90_TMA_LOADENS17_INS18_ILi2ELi4ELi3EEES1B_NSY_INS5_IJS1C_SG_EEENS5_IJSG_SD_EEEEEEENS4_39AutoVectorizingCopyWithAssumedAlignmentILi128EEENS4_14SM90_TMA_STOREES25_S27_S27_EEEvvEEEEvNT_6ParamsE,(.L_x_226 - _ZN7cutlass13device_kernelINS_4gemm6kernel13GemmUniversalIN4cute5tupleIJiiiiEEENS1_10collective13CollectiveMmaINS1_35MainloopSm100TmaUmmaWarpSpecializedILi20ELi2ELi4ENS5_IJNS4_1CILi2EEENSA_ILi4EEENSA_ILi1EEEEEEEENS5_IJNSA_ILi64EEENSA_ILi256EEENSA_ILi32EEEEEENS_12float_e4m3_tENS5_IJlSD_lEEESK_SL_NS4_8TiledMMAINS4_8MMA_AtomIJNS4_10MMA_TraitsINS4_19SM100_MMA_F8F6F4_SSEJSK_SK_fSG_SH_NS4_17integral_constantINS4_4UMMA5MajorELSS_0EEEST_NSQ_INSR_7ScaleInELSU_0EEESV_EEEEEENS4_6LayoutINS5_IJSD_SD_SD_EEENS5_IJNSA_ILi0EEES10_S10_EEEEENS5_IJNS4_10UnderscoreES13_S13_EEEEENS4_23SM90_TMA_LOAD_MULTICASTENS4_14ComposedLayoutINS4_7SwizzleILi1ELi4ELi3EEENS4_18smem_ptr_flag_bitsILi8EEENSY_INS5_IJNSA_ILi8EEESI_EEENS5_IJSI_SD_EEEEEEEvNS4_8identityES16_S1G_vS1H_EENS_8epilogue10collective18CollectiveEpilogueINS1J_23Sm100TmaWarpSpecializedILi4ELi2ELi32ELb0ELb0EEEJSJ_NS5_IJNSY_ISG_SD_EES1O_EEESK_SL_SK_SL_NS1J_6fusion15FusionCallbacksIS1N_NS1Q_17LinearCombinationISK_fSK_fLNS_15FloatRoundStyleE2EEESJ_S1P_JEEENS4_5SM1004TMEM4LOAD26SM100_TMEM_LOAD_16dp32b32xENS4_13SM90_TMA_LOADENS17_INS18_ILi2ELi4ELi3EEES1B_NSY_INS5_IJS1C_SG_EEENS5_IJSG_SD_EEEEEEENS4_39AutoVectorizingCopyWithAssumedAlignmentILi128EEENS4_14SM90_TMA_STOREES25_S27_S27_EEEvvEEEEvNT_6ParamsE)
        .other          _ZN7cutlass13device_kernelINS_4gemm6kernel13GemmUniversalIN4cute5tupleIJiiiiEEENS1_10collective13CollectiveMmaINS1_35MainloopSm100TmaUmmaWarpSpecializedILi20ELi2ELi4ENS5_IJNS4_1CILi2EEENSA_ILi4EEENSA_ILi1EEEEEEEENS5_IJNSA_ILi64EEENSA_ILi256EEENSA_ILi32EEEEEENS_12float_e4m3_tENS5_IJlSD_lEEESK_SL_NS4_8TiledMMAINS4_8MMA_AtomIJNS4_10MMA_TraitsINS4_19SM100_MMA_F8F6F4_SSEJSK_SK_fSG_SH_NS4_17integral_constantINS4_4UMMA5MajorELSS_0EEEST_NSQ_INSR_7ScaleInELSU_0EEESV_EEEEEENS4_6LayoutINS5_IJSD_SD_SD_EEENS5_IJNSA_ILi0EEES10_S10_EEEEENS5_IJNS4_10UnderscoreES13_S13_EEEEENS4_23SM90_TMA_LOAD_MULTICASTENS4_14ComposedLayoutINS4_7SwizzleILi1ELi4ELi3EEENS4_18smem_ptr_flag_bitsILi8EEENSY_INS5_IJNSA_ILi8EEESI_EEENS5_IJSI_SD_EEEEEEEvNS4_8identityES16_S1G_vS1H_EENS_8epilogue10collective18CollectiveEpilogueINS1J_23Sm100TmaWarpSpecializedILi4ELi2ELi32ELb0ELb0EEEJSJ_NS5_IJNSY_ISG_SD_EES1O_EEESK_SL_SK_SL_NS1J_6fusion15FusionCallbacksIS1N_NS1Q_17LinearCombinationISK_fSK_fLNS_15FloatRoundStyleE2EEESJ_S1P_JEEENS4_5SM1004TMEM4LOAD26SM100_TMEM_LOAD_16dp32b32xENS4_13SM90_TMA_LOADENS17_INS18_ILi2ELi4ELi3EEES1B_NSY_INS5_IJS1C_SG_EEENS5_IJSG_SD_EEEEEEENS4_39AutoVectorizingCopyWithAssumedAlignmentILi128EEENS4_14SM90_TMA_STOREES25_S27_S27_EEEvvEEEEvNT_6ParamsE,@"STO_CUDA_ENTRY STV_DEFAULT"
_ZN7cutlass13device_kernelINS_4gemm6kernel13GemmUniversalIN4cute5tupleIJiiiiEEENS1_10collective13CollectiveMmaINS1_35MainloopSm100TmaUmmaWarpSpecializedILi20ELi2ELi4ENS5_IJNS4_1CILi2EEENSA_ILi4EEENSA_ILi1EEEEEEEENS5_IJNSA_ILi64EEENSA_ILi256EEENSA_ILi32EEEEEENS_12float_e4m3_tENS5_IJlSD_lEEESK_SL_NS4_8TiledMMAINS4_8MMA_AtomIJNS4_10MMA_TraitsINS4_19SM100_MMA_F8F6F4_SSEJSK_SK_fSG_SH_NS4_17integral_constantINS4_4UMMA5MajorELSS_0EEEST_NSQ_INSR_7ScaleInELSU_0EEESV_EEEEEENS4_6LayoutINS5_IJSD_SD_SD_EEENS5_IJNSA_ILi0EEES10_S10_EEEEENS5_IJNS4_10UnderscoreES13_S13_EEEEENS4_23SM90_TMA_LOAD_MULTICASTENS4_14ComposedLayoutINS4_7SwizzleILi1ELi4ELi3EEENS4_18smem_ptr_flag_bitsILi8EEENSY_INS5_IJNSA_ILi8EEESI_EEENS5_IJSI_SD_EEEEEEEvNS4_8identityES16_S1G_vS1H_EENS_8epilogue10collective18CollectiveEpilogueINS1J_23Sm100TmaWarpSpecializedILi4ELi2ELi32ELb0ELb0EEEJSJ_NS5_IJNSY_ISG_SD_EES1O_EEESK_SL_SK_SL_NS1J_6fusion15FusionCallbacksIS1N_NS1Q_17LinearCombinationISK_fSK_fLNS_15FloatRoundStyleE2EEESJ_S1P_JEEENS4_5SM1004TMEM4LOAD26SM100_TMEM_LOAD_16dp32b32xENS4_13SM90_TMA_LOADENS17_INS18_ILi2ELi4ELi3EEES1B_NSY_INS5_IJS1C_SG_EEENS5_IJSG_SD_EEEEEEENS4_39AutoVectorizingCopyWithAssumedAlignmentILi128EEENS4_14SM90_TMA_STOREES25_S27_S27_EEEvvEEEEvNT_6ParamsE:
[----:B------:R-:W1:Y:S01]  /*0000*/  LDC R1, c[0x0][0x37c] ;  /* 0x0000df00ff017b82 */ /* 0x000e620000000800 */
[----:B------:R-:W2:Y:S01]  /*0010*/  S2R R97, SR_TID.X ;  /* 0x0000000000617919 */ /* 0x000ea20000002100 */
[----:B------:R-:W3:Y:S01]  /*0020*/  LDCU.64 UR8, c[0x0][0x890] ;  /* 0x00011200ff0877ac */ /* 0x000ee20008000a00 */
[----:B------:R-:W-:Y:S02]  /*0030*/  PRMT R89, RZ, 0x7610, R89 ;  /* 0x00007610ff597816 */ /* 0x000fe40000000059 */
[----:B------:R-:W-:Y:S02]  /*0040*/  ELECT P3, URZ, PT ;  /* 0x0000000000ff782f */ /* 0x000fe40003860000 */
[----:B---3--:R-:W-:-:S04]  /*0050*/  ISETP.NE.U32.AND P0, PT, RZ, UR8, PT ;  /* 0x00000008ff007c0c */ /* 0x008fc8000bf05070 */
[----:B------:R-:W-:Y:S02]  /*0060*/  ISETP.NE.AND.EX P1, PT, RZ, UR9, PT, P0 ;  /* 0x00000009ff007c0c */ /* 0x000fe4000bf25300 */
[----:B--2---:R-:W-:-:S05]  /*0070*/  SHF.R.U32.HI R90, RZ, 0x5, R97 ;  /* 0x00000005ff5a7819 */ /* 0x004fca0000011661 */
[----:B------:R-:W2:Y:S02]  /*0080*/  SHFL.IDX PT, R0, R90, RZ, 0x1f ;  /* 0x00001fff5a007589 */ /* 0x000ea400000e0000 */
[----:B--2---:R-:W-:-:S04]  /*0090*/  R2UR UR17, R0 ;  /* 0x00000000001172ca */ /* 0x004fc800000e0000 */
[----:B-1----:R-:W-:Y:S05]  /*00a0*/  @P1 BRA `(.L_x_0) ;  /* 0x0000000000301947 */ /* 0x002fea0003800000 */
[----:B------:R-:W1:Y:S02]  /*00b0*/  LDCU.64 UR4, c[0x0][0x888] ;  /* 0x00011100ff0477ac */ /* 0x000e640008000a00 */
[----:B-1----:R-:W-:-:S04]  /*00c0*/  UISETP.NE.U32.AND UP0, UPT, UR4, URZ, UPT ;  /* 0x000000ff0400728c */ /* 0x002fc8000bf05070 */
[----:B------:R-:W-:-:S09]  /*00d0*/  UISETP.NE.AND.EX UP0, UPT, UR5, URZ, UPT, UP0 ;  /* 0x000000ff0500728c */ /* 0x000fd2000bf05300 */
[----:B------:R-:W-:Y:S05]  /*00e0*/  BRA.U !UP0, `(.L_x_1) ;  /* 0x0000000108147547 */ /* 0x000fea000b800000 */
[----:B------:R-:W1:Y:S01]  /*00f0*/  LDC.64 R2, c[0x0][0x888] ;  /* 0x00022200ff027b82 */ /* 0x000e620000000a00 */
[----:B------:R-:W1:Y:S02]  /*0100*/  LDCU.64 UR4, c[0x0][0x358] ;  /* 0x00006b00ff0477ac */ /* 0x000e640008000a00 */
[----:B-1----:R1:W5:Y:S01]  /*0110*/  LDG.E R41, desc[UR4][R2.64] ;  /* 0x0000000402297981 */ /* 0x002362000c1e1900 */
[----:B------:R-:W-:Y:S01]  /*0120*/  HFMA2 R89, -RZ, RZ, 0, 5.9604644775390625e-08 ;  /* 0x00000001ff597431 */ /* 0x000fe200000001ff */
[----:B------:R-:W-:Y:S05]  /*0130*/  BRA `(.L_x_0) ;  /* 0x00000000000c7947 */ /* 0x000fea0003800000 */
.L_x_1:
[----:B------:R-:W1:Y:S01]  /*0140*/  LDCU UR4, c[0x0][0x880] ;  /* 0x00011000ff0477ac */ /* 0x000e620008000800 */
[----:B------:R-:W-:Y:S01]  /*0150*/  HFMA2 R89, -RZ, RZ, 0, 5.9604644775390625e-08 ;  /* 0x00000001ff597431 */ /* 0x000fe200000001ff */
[----:B-1----:R-:W-:-:S07]  /*0160*/  MOV R41, UR4 ;  /* 0x0000000400297c02 */ /* 0x002fce0008000f00 */
.L_x_0:
[----:B------:R-:W2:Y:S02]  /*0170*/  LDCU.64 UR4, c[0x0][0x8b0] ;  /* 0x00011600ff0477ac */ /* 0x000ea40008000a00 */
[----:B--2---:R-:W-:-:S04]  /*0180*/  UISETP.NE.U32.AND UP0, UPT, UR4, URZ, UPT ;  /* 0x000000ff0400728c */ /* 0x004fc8000bf05070 */
[----:B------:R-:W-:-:S09]  /*0190*/  UISETP.NE.AND.EX UP0, UPT, UR5, URZ, UPT, UP0 ;  /* 0x000000ff0500728c */ /* 0x000fd2000bf05300 */
[----:B------:R-:W-:Y:S05]  /*01a0*/  BRA.U UP0, `(.L_x_2) ;  /* 0x0000000100287547 */ /* 0x000fea000b800000 */
[----:B------:R-:W2:Y:S02]  /*01b0*/  LDCU.64 UR4, c[0x0][0x8a8] ;  /* 0x00011500ff0477ac */ /* 0x000ea40008000a00 */
[----:B--2---:R-:W-:-:S04]  /*01c0*/  UISETP.NE.U32.AND UP0, UPT, UR4, URZ, UPT ;  /* 0x000000ff0400728c */ /* 0x004fc8000bf05070 */
[----:B------:R-:W-:-:S09]  /*01d0*/  UISETP.NE.AND.EX UP0, UPT, UR5, URZ, UPT, UP0 ;  /* 0x000000ff0500728c */ /* 0x000fd2000bf05300 */
[----:B------:R-:W-:Y:S05]  /*01e0*/  BRA.U !UP0, `(.L_x_3) ;  /* 0x0000000108107547 */ /* 0x000fea000b800000 */
[----:B------:R-:W2:Y:S01]  /*01f0*/  LDC.64 R38, c[0x0][0x8a8] ;  /* 0x00022a00ff267b82 */ /* 0x000ea20000000a00 */
[----:B------:R-:W2:Y:S02]  /*0200*/  LDCU.64 UR4, c[0x0][0x358] ;  /* 0x00006b00ff0477ac */ /* 0x000ea40008000a00 */
[----:B--2---:R2:W5:Y:S01]  /*0210*/  LDG.E R38, desc[UR4][R38.64] ;  /* 0x0000000426267981 */ /* 0x004562000c1e1900 */
[----:B------:R-:W-:Y:S05]  /*0220*/  BRA `(.L_x_2) ;  /* 0x0000000000087947 */ /* 0x000fea0003800000 */
.L_x_3:
[----:B------:R-:W2:Y:S02]  /*0230*/  LDCU UR4, c[0x0][0x8a0] ;  /* 0x00011400ff0477ac */ /* 0x000ea40008000800 */
[----:B--2---:R-:W-:Y:S02]  /*0240*/  MOV R38, UR4 ;  /* 0x0000000400267c02 */ /* 0x004fe40008000f00 */
.L_x_2:
[----:B------:R-:W-:Y:S01]  /*0250*/  IMAD.U32 R0, RZ, RZ, UR17 ;  /* 0x00000011ff007e24 */ /* 0x000fe2000f8e00ff */
[----:B------:R-:W-:Y:S04]  /*0260*/  BSSY.RECONVERGENT B0, `(.L_x_4) ;  /* 0x000000c000007945 */ /* 0x000fe80003800200 */
[C---:B------:R-:W-:Y:S02]  /*0270*/  ISETP.NE.OR P2, PT, R0.reuse, 0x1, !P3 ;  /* 0x000000010000780c */ /* 0x040fe40005f45670 */
[----:B------:R-:W-:-:S11]  /*0280*/  ISETP.NE.OR P1, PT, R0, 0x3, !P3 ;  /* 0x000000030000780c */ /* 0x000fd60005f25670 */
[----:B------:R-:W-:Y:S05]  /*0290*/  @P2 BRA `(.L_x_5) ;  /* 0x0000000000202947 */ /* 0x000fea0003800000 */
[----:B------:R-:W3:Y:S02]  /*02a0*/  LDCU.64 UR4, c[0x0][0x348] ;  /* 0x00006900ff0477ac */ /* 0x000ee40008000a00 */
[----:B---3--:R-:W-:Y:S02]  /*02b0*/  UIADD3 UR6, UP1, UPT, UR4, 0x80, URZ ;  /* 0x0000008004067890 */ /* 0x008fe4000ff3e0ff */
[----:B------:R-:W-:Y:S02]  /*02c0*/  UIADD3 UR4, UP0, UPT, UR4, 0x180, URZ ;  /* 0x0000018004047890 */ /* 0x000fe4000ff1e0ff */
[----:B------:R-:W-:Y:S02]  /*02d0*/  UIADD3.X UR7, UPT, UPT, URZ, UR5, URZ, UP1, !UPT ;  /* 0x00000005ff077290 */ /* 0x000fe40008ffe4ff */
[----:B------:R-:W-:-:S07]  /*02e0*/  UIADD3.X UR5, UPT, UPT, URZ, UR5, URZ, UP0, !UPT ;  /* 0x00000005ff057290 */ /* 0x000fce00087fe4ff */
[----:B------:R3:W-:Y:S02]  /*02f0*/  UTMACCTL.PF [UR6] ;  /* 0x00000000060079b9 */ /* 0x0007e40008040000 */
[----:B------:R3:W-:Y:S02]  /*0300*/  UTMACCTL.PF [UR4] ;  /* 0x00000000040079b9 */ /* 0x0007e40008040000 */
[----:B---3--:R-:W-:Y:S01]  /*0310*/  NOP ;  /* 0x0000000000007918 */ /* 0x008fe20000000000 */
.L_x_5:
[----:B------:R-:W-:Y:S05]  /*0320*/  BSYNC.RECONVERGENT B0 ;  /* 0x0000000000007941 */ /* 0x000fea0003800200 */
.L_x_4:
[----:B------:R-:W-:Y:S04]  /*0330*/  BSSY.RECONVERGENT B0, `(.L_x_6) ;  /* 0x000000a000007945 */ /* 0x000fe80003800200 */
        /* <DEDUP_REMOVED lines=9> */
.L_x_7:
[----:B------:R-:W-:Y:S05]  /*03d0*/  BSYNC.RECONVERGENT B0 ;  /* 0x0000000000007941 */ /* 0x000fea0003800200 */
.L_x_6:
[----:B------:R-:W3:Y:S01]  /*03e0*/  LDCU.64 UR4, c[0x0][0x888] ;  /* 0x00011100ff0477ac */ /* 0x000ee20008000a00 */
[----:B------:R-:W-:Y:S01]  /*03f0*/  ISETP.NE.AND.EX P0, PT, RZ, UR9, PT, P0 ;  /* 0x00000009ff007c0c */ /* 0x000fe2000bf05300 */
[----:B------:R-:W-:Y:S01]  /*0400*/  UPLOP3.LUT UP5, UPT, UPT, UPT, UPT, 0x80, 0x8 ;  /* 0x000000000008789c */ /* 0x000fe20003faf070 */
[----:B---3--:R-:W-:-:S04]  /*0410*/  ISETP.NE.U32.AND P1, PT, RZ, UR4, PT ;  /* 0x00000004ff007c0c */ /* 0x008fc8000bf25070 */
[----:B------:R-:W-:-:S13]  /*0420*/  ISETP.NE.AND.EX P1, PT, RZ, UR5, PT, P1 ;  /* 0x00000005ff007c0c */ /* 0x000fda000bf25310 */
[----:B------:R-:W-:Y:S05]  /*0430*/  @P1 BRA P0, `(.L_x_8) ;  /* 0x0000000000281947 */ /* 0x000fea0000000000 */
[----:B------:R-:W-:Y:S01]  /*0440*/  UISETP.NE.U32.AND UP0, UPT, UR8, URZ, UPT ;  /* 0x000000ff0800728c */ /* 0x000fe2000bf05070 */
[----:B-----5:R-:W-:Y:S01]  /*0450*/  FSETP.NEU.AND P0, PT, R41, RZ, PT ;  /* 0x000000ff2900720b */ /* 0x020fe20003f0d000 */
[----:B------:R-:W-:Y:S02]  /*0460*/  UISETP.NE.U32.AND UP2, UPT, UR4, URZ, UPT ;  /* 0x000000ff0400728c */ /* 0x000fe4000bf45070 */
[----:B------:R-:W-:Y:S02]  /*0470*/  UISETP.NE.AND.EX UP1, UPT, UR9, URZ, UPT, UP0 ;  /* 0x000000ff0900728c */ /* 0x000fe4000bf25300 */
[----:B------:R-:W-:-:S04]  /*0480*/  UISETP.NE.AND.EX UP0, UPT, UR5, URZ, UPT, UP2 ;  /* 0x000000ff0500728c */ /* 0x000fc8000bf05320 */
[----:B------:R-:W-:-:S04]  /*0490*/  USEL UR4, URZ, 0xffffffff, UP0 ;  /* 0xffffffffff047887 */ /* 0x000fc80008000000 */
[----:B------:R-:W-:Y:S01]  /*04a0*/  VOTEU.ANY UP0, P0 ;  /* 0x0000000000ff7886 */ /* 0x000fe20000000100 */
[----:B------:R-:W-:-:S04]  /*04b0*/  @!UP1 USEL UR4, URZ, 0xffffffff, UP0 ;  /* 0xffffffffff049887 */ /* 0x000fc80008000000 */
[----:B------:R-:W-:-:S04]  /*04c0*/  ULOP3.LUT UR4, UR4, 0x1, URZ, 0xc0, !UPT ;  /* 0x0000000104047892 */ /* 0x000fc8000f8ec0ff */
[----:B------:R-:W-:-:S11]  /*04d0*/  UISETP.NE.U32.AND UP5, UPT, UR4, 0x1, UPT ;  /* 0x000000010400788c */ /* 0x000fd6000bfa5070 */
.L_x_8:
[----:B-1----:R-:W1:Y:S01]  /*04e0*/  SHFL.IDX PT, R2, R90, RZ, 0x1f ;  /* 0x00001fff5a027589 */ /* 0x002e6200000e0000 */
[----:B------:R-:W-:-:S04]  /*04f0*/  UISETP.NE.AND UP0, UPT, UR17, 0x2, UPT ;  /* 0x000000021100788c */ /* 0x000fc8000bf05270 */
[----:B------:R-:W-:Y:S01]  /*0500*/  USEL UR48, URZ, 0x1, UP0 ;  /* 0x00000001ff307887 */ /* 0x000fe20008000000 */
[----:B-1----:R-:W-:-:S13]  /*0510*/  ISETP.NE.AND P0, PT, R2, RZ, PT ;  /* 0x000000ff0200720c */ /* 0x002fda0003f05270 */
[----:B------:R-:W-:Y:S05]  /*0520*/  @P0 BRA `(.L_x_9) ;  /* 0x0000000000e40947 */ /* 0x000fea0003800000 */
[----:B------:R-:W-:Y:S01]  /*0530*/  ELECT P0, URZ, PT ;  /* 0x0000000000ff782f */ /* 0x000fe20003800000 */
[----:B------:R-:W-:-:S12]  /*0540*/  BSSY.RECONVERGENT B0, `(.L_x_9) ;  /* 0x0000037000007945 */ /* 0x000fd80003800200 */
[----:B------:R-:W-:Y:S05]  /*0550*/  @!P0 BRA `(.L_x_10) ;  /* 0x0000000000d48947 */ /* 0x000fea0003800000 */
[----:B------:R-:W1:Y:S01]  /*0560*/  S2UR UR4, SR_CgaCtaId ;  /* 0x00000000000479c3 */ /* 0x000e620000008800 */
[----:B------:R-:W-:Y:S01]  /*0570*/  UMOV UR5, 0x400 ;  /* 0x0000040000057882 */ /* 0x000fe20000000000 */
[----:B------:R-:W-:Y:S01]  /*0580*/  UMOV UR8, 0x1 ;  /* 0x0000000100087882 */ /* 0x000fe20000000000 */
[----:B------:R-:W-:Y:S01]  /*0590*/  UMOV UR6, 0x5 ;  /* 0x0000000500067882 */ /* 0x000fe20000000000 */
[----:B------:R-:W-:-:S04]  /*05a0*/  UIADD3 UR8, UPT, UPT, -UR8, 0x100000, URZ ;  /* 0x0010000008087890 */ /* 0x000fc8000fffe1ff */
[----:B------:R-:W-:Y:S02]  /*05b0*/  USHF.L.U32 UR9, UR8, 0xb, URZ ;  /* 0x0000000b08097899 */ /* 0x000fe400080006ff */
[----:B------:R-:W-:Y:S02]  /*05c0*/  USHF.L.U32 UR8, UR8, 0x1, URZ ;  /* 0x0000000108087899 */ /* 0x000fe400080006ff */
[----:B------:R-:W-:-:S04]  /*05d0*/  UIADD3 UR6, UPT, UPT, -UR6, 0x100000, URZ ;  /* 0x0010000006067890 */ /* 0x000fc8000fffe1ff */
[----:B------:R-:W-:Y:S02]  /*05e0*/  USHF.L.U32 UR7, UR6, 0xb, URZ ;  /* 0x0000000b06077899 */ /* 0x000fe400080006ff */
[----:B------:R-:W-:Y:S02]  /*05f0*/  USHF.L.U32 UR6, UR6, 0x1, URZ ;  /* 0x0000000106067899 */ /* 0x000fe400080006ff */
[----:B-1----:R-:W-:Y:S01]  /*0600*/  ULEA UR4, UR4, UR5, 0x18 ;  /* 0x0000000504047291 */ /* 0x002fe2000f8ec0ff */
[----:B------:R-:W1:Y:S11]  /*0610*/  FENCE.VIEW.ASYNC.S ;  /* 0x00000000000073c6 */ /* 0x000e760000000000 */
[----:B-1----:R1:W3:Y:S01]  /*0620*/  SYNCS.EXCH.64 URZ, [UR4], UR8 ;  /* 0x0000000804ff75b2 */ /* 0x0022e20008000100 */
[----:B------:R1:W4:Y:S01]  /*0630*/  SYNCS.EXCH.64 URZ, [UR4+0xa0], UR6 ;  /* 0x0000a00604ff75b2 */ /* 0x0003220008000100 */
[----:B------:R1:W1:Y:S01]  /*0640*/  SYNCS.EXCH.64 URZ, [UR4+0x8], UR8 ;  /* 0x0000080804ff75b2 */ /* 0x0002620008000100 */
        /* <DEDUP_REMOVED lines=37> */
[----:B---34-:R-:W-:Y:S01]  /*08a0*/  NOP ;  /* 0x0000000000007918 */ /* 0x018fe20000000000 */
.L_x_10:
[----:B-1----:R-:W-:Y:S05]  /*08b0*/  BSYNC.RECONVERGENT B0 ;  /* 0x0000000000007941 */ /* 0x002fea0003800200 */
.L_x_9:
[----:B------:R-:W1:Y:S01]  /*08c0*/  SHFL.IDX PT, R2, R90, RZ, 0x1f ;  /* 0x00001fff5a027589 */ /* 0x000e6200000e0000 */
[----:B------:R-:W-:Y:S01]  /*08d0*/  NOP ;  /* 0x0000000000007918 */ /* 0x000fe20000000000 */
[----:B-1----:R-:W-:-:S13]  /*08e0*/  ISETP.NE.AND P0, PT, R2, 0x1, PT ;  /* 0x000000010200780c */ /* 0x002fda0003f05270 */
[----:B------:R-:W-:Y:S05]  /*08f0*/  @P0 BRA `(.L_x_11) ;  /* 0x0000000000580947 */ /* 0x000fea0003800000 */
        /* <DEDUP_REMOVED lines=9> */
[----:B------:R-:W-:Y:S01]  /*0990*/  USHF.L.U32 UR6, UR6, 0x1, URZ ;  /* 0x0000000106067899 */ /* 0x000fe200080006ff */
[----:B------:R-:W-:Y:S01]  /*09a0*/  ELECT P0, URZ, PT ;  /* 0x0000000000ff782f */ /* 0x000fe20003800000 */
[----:B-1----:R-:W-:Y:S01]  /*09b0*/  ULEA UR4, UR4, UR5, 0x18 ;  /* 0x0000000504047291 */ /* 0x002fe2000f8ec0ff */
[----:B------:R-:W1:Y:S11]  /*09c0*/  FENCE.VIEW.ASYNC.S ;  /* 0x00000000000073c6 */ /* 0x000e760000000000 */
[----:B-1----:R1:W3:Y:S01]  /*09d0*/  SYNCS.EXCH.64 URZ, [UR4+0x140], UR8 ;  /* 0x0001400804ff75b2 */ /* 0x0022e20008000100 */
[----:B------:R1:W4:Y:S01]  /*09e0*/  SYNCS.EXCH.64 URZ, [UR4+0x160], UR6 ;  /* 0x0001600604ff75b2 */ /* 0x0003220008000100 */
[----:B------:R1:W1:Y:S01]  /*09f0*/  SYNCS.EXCH.64 URZ, [UR4+0x148], UR8 ;  /* 0x0001480804ff75b2 */ /* 0x0002620008000100 */
[----:B------:R1:W1:Y:S01]  /*0a00*/  SYNCS.EXCH.64 URZ, [UR4+0x168], UR6 ;  /* 0x0001680604ff75b2 */ /* 0x0002620008000100 */
[----:B------:R1:W1:Y:S01]  /*0a10*/  SYNCS.EXCH.64 URZ, [UR4+0x150], UR8 ;  /* 0x0001500804ff75b2 */ /* 0x0002620008000100 */
[----:B------:R1:W1:Y:S01]  /*0a20*/  SYNCS.EXCH.64 URZ, [UR4+0x170], UR6 ;  /* 0x0001700604ff75b2 */ /* 0x0002620008000100 */
[----:B------:R1:W1:Y:S01]  /*0a30*/  SYNCS.EXCH.64 URZ, [UR4+0x158], UR8 ;  /* 0x0001580804ff75b2 */ /* 0x0002620008000100 */
[----:B------:R1:W1:Y:S01]  /*0a40*/  SYNCS.EXCH.64 URZ, [UR4+0x178], UR6 ;  /* 0x0001780604ff75b2 */ /* 0x0002620008000100 */
[----:B------:R-:W-:Y:S01]  /*0a50*/  NOP ;  /* 0x0000000000007918 */ /* 0x000fe20000000000 */
.L_x_11:
[----:B------:R-:W2:Y:S01]  /*0a60*/  SHFL.IDX PT, R2, R90, RZ, 0x1f ;  /* 0x00001fff5a027589 */ /* 0x000ea200000e0000 */
[----:B------:R-:W-:Y:S01]  /*0a70*/  NOP ;  /* 0x0000000000007918 */ /* 0x000fe20000000000 */
[----:B--2---:R-:W-:-:S13]  /*0a80*/  ISETP.NE.AND P0, PT, R2, 0x3, PT ;  /* 0x000000030200780c */ /* 0x004fda0003f05270 */
[----:B------:R-:W-:Y:S05]  /*0a90*/  @P0 BRA `(.L_x_12) ;  /* 0x0000000000300947 */ /* 0x000fea0003800000 */
[----:B-1----:R-:W1:Y:S01]  /*0aa0*/  S2UR UR4, SR_CgaCtaId ;  /* 0x00000000000479c3 */ /* 0x002e620000008800 */
[----:B------:R-:W-:Y:S01]  /*0ab0*/  UMOV UR6, 0x400 ;  /* 0x0000040000067882 */ /* 0x000fe20000000000 */
[----:B------:R-:W-:Y:S01]  /*0ac0*/  UMOV UR5, 0x20 ;  /* 0x0000002000057882 */ /* 0x000fe20000000000 */
[----:B------:R-:W-:Y:S01]  /*0ad0*/  ELECT P0, URZ, PT ;  /* 0x0000000000ff782f */ /* 0x000fe20003800000 */
[----:B-1----:R-:W-:Y:S02]  /*0ae0*/  ULEA UR6, UR4, UR6, 0x18 ;  /* 0x0000000604067291 */ /* 0x002fe4000f8ec0ff */
[----:B------:R-:W-:-:S04]  /*0af0*/  UIADD3 UR4, UPT, UPT, -UR5, 0x100000, URZ ;  /* 0x0010000005047890 */ /* 0x000fc8000fffe1ff */
[----:B------:R-:W-:Y:S02]  /*0b00*/  USHF.L.U32 UR5, UR4, 0xb, URZ ;  /* 0x0000000b04057899 */ /* 0x000fe400080006ff */
[----:B------:R-:W-:Y:S01]  /*0b10*/  USHF.L.U32 UR4, UR4, 0x1, URZ ;  /* 0x0000000104047899 */ /* 0x000fe200080006ff */
[----:B------:R-:W1:Y:S11]  /*0b20*/  FENCE.VIEW.ASYNC.S ;  /* 0x00000000000073c6 */ /* 0x000e760000000000 */
[----:B-1----:R2:W1:Y:S01]  /*0b30*/  SYNCS.EXCH.64 URZ, [UR6+0x180], UR4 ;  /* 0x0001800406ff75b2 */ /* 0x0024620008000100 */
[----:B------:R2:W1:Y:S02]  /*0b40*/  SYNCS.EXCH.64 URZ, [UR6+0x188], UR4 ;  /* 0x0001880406ff75b2 */ /* 0x0004640008000100 */
[----:B--2---:R-:W-:Y:S01]  /*0b50*/  NOP ;  /* 0x0000000000007918 */ /* 0x004fe20000000000 */
.L_x_12:
[----:B------:R-:W2:Y:S01]  /*0b60*/  SHFL.IDX PT, R2, R90, RZ, 0x1f ;  /* 0x00001fff5a027589 */ /* 0x000ea200000e0000 */
[----:B------:R-:W-:Y:S01]  /*0b70*/  NOP ;  /* 0x0000000000007918 */ /* 0x000fe20000000000 */
[----:B--2---:R-:W-:-:S13]  /*0b80*/  ISETP.NE.AND P0, PT, R2, 0x4, PT ;  /* 0x000000040200780c */ /* 0x004fda0003f05270 */
[----:B------:R-:W-:Y:S05]  /*0b90*/  @P0 BRA `(.L_x_13) ;  /* 0x00000000004c0947 */ /* 0x000fea0003800000 */
[----:B-1----:R-:W1:Y:S01]  /*0ba0*/  S2UR UR6, SR_CgaCtaId ;  /* 0x00000000000679c3 */ /* 0x002e620000008800 */
[----:B------:R-:W-:Y:S01]  /*0bb0*/  UMOV UR4, 0x720 ;  /* 0x0000072000047882 */ /* 0x000fe20000000000 */
[----:B------:R-:W-:Y:S01]  /*0bc0*/  UMOV UR5, 0x400 ;  /* 0x0000040000057882 */ /* 0x000fe20000000000 */
[----:B------:R-:W-:Y:S01]  /*0bd0*/  USEL UR4, UR4, 0x620, UP5 ;  /* 0x0000062004047887 */ /* 0x000fe2000a800000 */
[----:B------:R-:W-:Y:S01]  /*0be0*/  UMOV UR8, 0x1 ;  /* 0x0000000100087882 */ /* 0x000fe20000000000 */
[----:B------:R-:W-:Y:S01]  /*0bf0*/  ELECT P0, URZ, PT ;  /* 0x0000000000ff782f */ /* 0x000fe20003800000 */
[----:B------:R-:W-:-:S04]  /*0c00*/  UIADD3 UR8, UPT, UPT, -UR8, 0x100000, URZ ;  /* 0x0010000008087890 */ /* 0x000fc8000fffe1ff */
[----:B------:R-:W-:Y:S02]  /*0c10*/  USHF.L.U32 UR9, UR8, 0xb, URZ ;  /* 0x0000000b08097899 */ /* 0x000fe400080006ff */
[----:B------:R-:W-:Y:S02]  /*0c20*/  USHF.L.U32 UR8, UR8, 0x1, URZ ;  /* 0x0000000108087899 */ /* 0x000fe400080006ff */
[----:B-1----:R-:W-:Y:S02]  /*0c30*/  ULEA UR6, UR6, UR5, 0x18 ;  /* 0x0000000506067291 */ /* 0x002fe4000f8ec0ff */
[----:B------:R-:W-:-:S04]  /*0c40*/  UIADD3 UR4, UPT, UPT, -UR4, 0x100000, URZ ;  /* 0x0010000004047890 */ /* 0x000fc8000fffe1ff */
[----:B------:R-:W-:Y:S02]  /*0c50*/  USHF.L.U32 UR5, UR4, 0xb, URZ ;  /* 0x0000000b04057899 */ /* 0x000fe400080006ff */
[----:B------:R-:W-:Y:S01]  /*0c60*/  USHF.L.U32 UR4, UR4, 0x1, URZ ;  /* 0x0000000104047899 */ /* 0x000fe200080006ff */
[----:B------:R-:W1:Y:S03]  /*0c70*/  FENCE.VIEW.ASYNC.S ;  /* 0x00000000000073c6 */ /* 0x000e660000000000 */
[----:B-1----:R2:W1:Y:S08]  /*0c80*/  SYNCS.EXCH.64 URZ, [UR6+0x190], UR8 ;  /* 0x0001900806ff75b2 */ /* 0x0024700008000100 */
[----:B------:R2:W1:Y:S01]  /*0c90*/  SYNCS.EXCH.64 URZ, [UR6+0x1a0], UR4 ;  /* 0x0001a00406ff75b2 */ /* 0x0004620008000100 */
[----:B------:R2:W1:Y:S01]  /*0ca0*/  SYNCS.EXCH.64 URZ, [UR6+0x198], UR8 ;  /* 0x0001980806ff75b2 */ /* 0x0004620008000100 */
[----:B------:R2:W1:Y:S02]  /*0cb0*/  SYNCS.EXCH.64 URZ, [UR6+0x1a8], UR4 ;  /* 0x0001a80406ff75b2 */ /* 0x0004640008000100 */
[----:B--2---:R-:W-:Y:S01]  /*0cc0*/  NOP ;  /* 0x0000000000007918 */ /* 0x004fe20000000000 */
.L_x_13:
[----:B------:R-:W2:Y:S01]  /*0cd0*/  SHFL.IDX PT, R2, R90, RZ, 0x1f ;  /* 0x00001fff5a027589 */ /* 0x000ea200000e0000 */
[----:B------:R-:W-:Y:S01]  /*0ce0*/  NOP ;  /* 0x0000000000007918 */ /* 0x000fe20000000000 */
[----:B--2---:R-:W-:-:S13]  /*0cf0*/  ISETP.NE.AND P0, PT, R2, 0x5, PT ;  /* 0x000000050200780c */ /* 0x004fda0003f05270 */
[----:B------:R-:W-:Y:S05]  /*0d00*/  @P0 BRA `(.L_x_14) ;  /* 0x0000000000580947 */ /* 0x000fea0003800000 */
[----:B-1----:R-:W1:Y:S01]  /*0d10*/  S2UR UR4, SR_CgaCtaId ;  /* 0x00000000000479c3 */ /* 0x002e620000008800 */
        /* <DEDUP_REMOVED lines=12> */
[----:B-1----:R2:W1:Y:S01]  /*0de0*/  SYNCS.EXCH.64 URZ, [UR4+0x1b0], UR8 ;  /* 0x0001b00804ff75b2 */ /* 0x0024620008000100 */
[----:B------:R2:W1:Y:S01]  /*0df0*/  SYNCS.EXCH.64 URZ, [UR4+0x1d0], UR6 ;  /* 0x0001d00604ff75b2 */ /* 0x0004620008000100 */
[----:B------:R2:W1:Y:S01]  /*0e00*/  SYNCS.EXCH.64 URZ, [UR4+0x1b8], UR8 ;  /* 0x0001b80804ff75b2 */ /* 0x0004620008000100 */
[----:B------:R2:W1:Y:S01]  /*0e10*/  SYNCS.EXCH.64 URZ, [UR4+0x1d8], UR6 ;  /* 0x0001d80604ff75b2 */ /* 0x0004620008000100 */
[----:B------:R2:W1:Y:S01]  /*0e20*/  SYNCS.EXCH.64 URZ, [UR4+0x1c0], UR8 ;  /* 0x0001c00804ff75b2 */ /* 0x0004620008000100 */
[----:B------:R2:W1:Y:S01]  /*0e30*/  SYNCS.EXCH.64 URZ, [UR4+0x1e0], UR6 ;  /* 0x0001e00604ff75b2 */ /* 0x0004620008000100 */
[----:B------:R2:W1:Y:S01]  /*0e40*/  SYNCS.EXCH.64 URZ, [UR4+0x1c8], UR8 ;  /* 0x0001c80804ff75b2 */ /* 0x0004620008000100 */
[----:B------:R2:W1:Y:S02]  /*0e50*/  SYNCS.EXCH.64 URZ, [UR4+0x1e8], UR6 ;  /* 0x0001e80604ff75b2 */ /* 0x0004640008000100 */
[----:B--2---:R-:W-:Y:S01]  /*0e60*/  NOP ;  /* 0x0000000000007918 */ /* 0x004fe20000000000 */
.L_x_14:
[----:B------:R-:W2:Y:S01]  /*0e70*/  SHFL.IDX PT, R2, R90, RZ, 0x1f ;  /* 0x00001fff5a027589 */ /* 0x000ea200000e0000 */
[----:B------:R-:W-:Y:S01]  /*0e80*/  NOP ;  /* 0x0000000000007918 */ /* 0x000fe20000000000 */
[----:B--2---:R-:W-:-:S13]  /*0e90*/  ISETP.NE.AND P0, PT, R2, 0x3, PT ;  /* 0x000000030200780c */ /* 0x004fda0003f05270 */
[----:B------:R-:W-:Y:S05]  /*0ea0*/  @P0 BRA `(.L_x_15) ;  /* 0x0000000000380947 */ /* 0x000fea0003800000 */
[----:B------:R-:W2:Y:S01]  /*0eb0*/  S2UR UR5, SR_CgaCtaId ;  /* 0x00000000000579c3 */ /* 0x000ea20000008800 */
[----:B-1----:R-:W-:Y:S01]  /*0ec0*/  UMOV UR4, 0x400 ;  /* 0x0000040000047882 */ /* 0x002fe20000000000 */
[----:B------:R-:W-:Y:S01]  /*0ed0*/  UMOV UR6, 0x20 ;  /* 0x0000002000067882 */ /* 0x000fe20000000000 */
[----:B------:R-:W-:Y:S01]  /*0ee0*/  ELECT P0, URZ, PT ;  /* 0x0000000000ff782f */ /* 0x000fe20003800000 */
[----:B------:R-:W-:-:S04]  /*0ef0*/  UIADD3 UR6, UPT, UPT, -UR6, 0x100000, URZ ;  /* 0x0010000006067890 */ /* 0x000fc8000fffe1ff */
[----:B------:R-:W-:Y:S02]  /*0f00*/  USHF.L.U32 UR7, UR6, 0xb, URZ ;  /* 0x0000000b06077899 */ /* 0x000fe400080006ff */
[----:B------:R-:W-:Y:S02]  /*0f10*/  USHF.L.U32 UR6, UR6, 0x1, URZ ;  /* 0x0000000106067899 */ /* 0x000fe400080006ff */
[----:B--2---:R-:W-:Y:S01]  /*0f20*/  ULEA UR4, UR5, UR4, 0x18 ;  /* 0x0000000405047291 */ /* 0x004fe2000f8ec0ff */
[----:B------:R-:W1:Y:S11]  /*0f30*/  FENCE.VIEW.ASYNC.S ;  /* 0x00000000000073c6 */ /* 0x000e760000000000 */
[----:B-1----:R2:W1:Y:S01]  /*0f40*/  SYNCS.EXCH.64 URZ, [UR4+0x1f0], UR6 ;  /* 0x0001f00604ff75b2 */ /* 0x0024620008000100 */
[----:B------:R2:W1:Y:S01]  /*0f50*/  SYNCS.EXCH.64 URZ, [UR4+0x200], UR6 ;  /* 0x0002000604ff75b2 */ /* 0x0004620008000100 */
[----:B------:R2:W1:Y:S01]  /*0f60*/  SYNCS.EXCH.64 URZ, [UR4+0x1f8], UR6 ;  /* 0x0001f80604ff75b2 */ /* 0x0004620008000100 */
[----:B------:R2:W1:Y:S02]  /*0f70*/  SYNCS.EXCH.64 URZ, [UR4+0x208], UR6 ;  /* 0x0002080604ff75b2 */ /* 0x0004640008000100 */
[----:B--2---:R-:W-:Y:S01]  /*0f80*/  NOP ;  /* 0x0000000000007918 */ /* 0x004fe20000000000 */
.L_x_15:
[----:B------:R-:W2:Y:S01]  /*0f90*/  LDCU UR33, c[0x0][0x36c] ;  /* 0x00006d80ff2177ac */ /* 0x000ea20008000800 */
[----:B------:R-:W-:Y:S01]  /*0fa0*/  ISETP.NE.OR P3, PT, R0, 0x2, !P3 ;  /* 0x000000020000780c */ /* 0x000fe20005f65670 */
[----:B------:R-:W-:Y:S01]  /*0fb0*/  NOP ;  /* 0x0000000000007918 */ /* 0x000fe20000000000 */
[----:B------:R-:W-:Y:S01]  /*0fc0*/  LOP3.LUT R0, R97, 0x1f, RZ, 0xc0, !PT ;  /* 0x0000001f61007812 */ /* 0x000fe200078ec0ff */
[----:B------:R-:W-:Y:S02]  /*0fd0*/  UISETP.NE.AND UP6, UPT, UR17, URZ, UPT ;  /* 0x000000ff1100728c */ /* 0x000fe4000bfc5270 */
[----:B--2---:R-:W-:-:S09]  /*0fe0*/  UISETP.EQ.U32.AND UP0, UPT, UR33, 0x1, UPT ;  /* 0x000000012100788c */ /* 0x004fd2000bf02070 */
[----:B------:R-:W-:Y:S05]  /*0ff0*/  BRA.U !UP0, `(.L_x_16) ;  /* 0x0000000108087547 */ /* 0x000fea000b800000 */
[----:B-1-34-:R-:W-:Y:S01]  /*1000*/  UCGABAR_ARV ;  /* 0x00000000000079c7 */ /* 0x01afe20008000000 */
[----:B------:R-:W-:Y:S05]  /*1010*/  BRA `(.L_x_17) ;  /* 0x0000000000047947 */ /* 0x000fea0003800000 */
.L_x_16:
[----:B-1-34-:R-:W-:Y:S01]  /*1020*/  NOP ;  /* 0x0000000000007918 */ /* 0x01afe20000000000 */
.L_x_17:
[----:B------:R-:W1:Y:S01]  /*1030*/  S2UR UR16, SR_CTAID.X ;  /* 0x00000000001079c3 */ /* 0x000e620000002500 */
[----:B------:R-:W-:-:S05]  /*1040*/  CS2R.32 R3, SR_CgaSize ;  /* 0x0000000000037805 */ /* 0x000fca0000008a00 */
[----:B------:R-:W-:-:S05]  /*1050*/  IMAD R3, R3, -0xa0, RZ ;  /* 0xffffff6003037824 */ /* 0x000fca00078e02ff */
[----:B------:R-:W-:-:S14]  /*1060*/  R2UR UR5, R3 ;  /* 0x00000000030572ca */ /* 0x000fdc00000e0000 */
[----:B------:R-:W2:Y:S01]  /*1070*/  LDCU UR5, c[0x0][UR5+0x2b0] ;  /* 0x00005600050577ac */ /* 0x000ea20008000800 */
[----:B------:R-:W-:-:S05]  /*1080*/  CS2R.32 R3, SR_CgaSize ;  /* 0x0000000000037805 */ /* 0x000fca0000008a00 */
[----:B------:R-:W-:-:S05]  /*1090*/  IMAD R3, R3, -0xa0, RZ ;  /* 0xffffff6003037824 */ /* 0x000fca00078e02ff */
[----:B------:R-:W-:-:S14]  /*10a0*/  R2UR UR4, R3 ;  /* 0x00000000030472ca */ /* 0x000fdc00000e0000 */
[----:B------:R-:W3:Y:S01]  /*10b0*/  LDCU UR4, c[0x0][UR4+0x2b4] ;  /* 0x00005680040477ac */ /* 0x000ee20008000800 */
[----:B------:R-:W4:Y:S01]  /*10c0*/  S2UR UR20, SR_CTAID.Y ;  /* 0x00000000001479c3 */ /* 0x000f220000002600 */
[----:B------:R-:W-:-:S05]  /*10d0*/  CS2R.32 R3, SR_CgaSize ;  /* 0x0000000000037805 */ /* 0x000fca0000008a00 */
[----:B------:R-:W-:-:S05]  /*10e0*/  IMAD R3, R3, -0xa0, RZ ;  /* 0xffffff6003037824 */ /* 0x000fca00078e02ff */
[----:B------:R-:W-:-:S14]  /*10f0*/  R2UR UR62, R3 ;  /* 0x00000000033e72ca */ /* 0x000fdc00000e0000 */
[----:B------:R-:W3:Y:S01]  /*1100*/  LDCU UR62, c[0x0][UR62+0x2a0] ;  /* 0x000054003e3e77ac */ /* 0x000ee20008000800 */
[----:B------:R-:W-:-:S05]  /*1110*/  CS2R.32 R3, SR_CgaSize ;  /* 0x0000000000037805 */ /* 0x000fca0000008a00 */
[----:B------:R-:W-:-:S05]  /*1120*/  IMAD R3, R3, -0xa0, RZ ;  /* 0xffffff6003037824 */ /* 0x000fca00078e02ff */
[----:B------:R-:W-:-:S14]  /*1130*/  R2UR UR59, R3 ;  /* 0x00000000033b72ca */ /* 0x000fdc00000e0000 */
[----:B------:R-:W3:Y:S01]  /*1140*/  LDCU UR59, c[0x0][UR59+0x2a4] ;  /* 0x000054803b3b77ac */ /* 0x000ee20008000800 */
[----:B------:R-:W3:Y:S01]  /*1150*/  S2UR UR6, SR_CgaCtaId ;  /* 0x00000000000679c3 */ /* 0x000ee20000008800 */
[----:B------:R-:W3:Y:S01]  /*1160*/  LDCU UR21, c[0x0][0xb24] ;  /* 0x00016480ff1577ac */ /* 0x000ee20008000800 */
[----:B------:R-:W3:Y:S01]  /*1170*/  LDCU UR42, c[0x0][0xb24] ;  /* 0x00016480ff2a77ac */ /* 0x000ee20008000800 */
[----:B-1----:R-:W-:Y:S01]  /*1180*/  I2FP.F32.U32 R3, UR16 ;  /* 0x0000001000037c45 */ /* 0x002fe20008201000 */
[----:B------:R-:W1:Y:S04]  /*1190*/  LDCU UR29, c[0x0][0xb30] ;  /* 0x00016600ff1d77ac */ /* 0x000e680008000800 */
[----:B--2---:R-:W-:Y:S01]  /*11a0*/  FMUL R3, R3, UR5 ;  /* 0x0000000503037c20 */ /* 0x004fe20008400000 */
[----:B------:R-:W-:Y:S01]  /*11b0*/  UMOV UR14, 0x55 ;  /* 0x00000055000e7882 */ /* 0x000fe20000000000 */
[----:B------:R-:W-:Y:S01]  /*11c0*/  UMOV UR15, 0x3 ;  /* 0x00000003000f7882 */ /* 0x000fe20000000000 */
[----:B----4-:R-:W-:-:S03]  /*11d0*/  I2FP.F32.U32 R2, UR20 ;  /* 0x0000001400027c45 */ /* 0x010fc60008201000 */
[----:B------:R-:W2:Y:S02]  /*11e0*/  F2I.U32.TRUNC.NTZ R3, R3 ;  /* 0x0000000300037305 */ /* 0x000ea4000020f000 */
[----:B---3--:R-:W-:Y:S01]  /*11f0*/  FMUL R2, R2, UR4 ;  /* 0x0000000402027c20 */ /* 0x008fe20008400000 */
[----:B------:R-:W-:Y:S02]  /*1200*/  ULOP3.LUT UR50, UR6, 0x1, URZ, 0xc0, !UPT ;  /* 0x0000000106327892 */ /* 0x000fe4000f8ec0ff */
[----:B------:R-:W-:-:S03]  /*1210*/  USHF.R.U32.HI UR32, URZ, 0x1, UR6 ;  /* 0x00000001ff207899 */ /* 0x000fc60008011606 */
[----:B------:R-:W3:Y:S01]  /*1220*/  F2I.U32.TRUNC.NTZ R2, R2 ;  /* 0x0000000200027305 */ /* 0x000ee2000020f000 */
[----:B------:R-:W-:Y:S02]  /*1230*/  USHF.L.U32 UR31, UR6, 0x8, URZ ;  /* 0x00000008061f7899 */ /* 0x000fe400080006ff */
[----:B------:R-:W-:Y:S02]  /*1240*/  USHF.L.U32 UR30, UR6, 0xc, URZ ;  /* 0x0000000c061e7899 */ /* 0x000fe400080006ff */
[----:B------:R-:W-:Y:S01]  /*1250*/  ULOP3.LUT UR5, UR6, 0x6, URZ, 0xc0, !UPT ;  /* 0x0000000606057892 */ /* 0x000fe2000f8ec0ff */
[----:B--2---:R-:W-:Y:S01]  /*1260*/  R2UR UR4, R3 ;  /* 0x00000000030472ca */ /* 0x004fe200000e0000 */
[----:B------:R-:W-:Y:S02]  /*1270*/  UISETP.GT.U32.AND UP1, UPT, UR50, 0xffff, UPT ;  /* 0x0000ffff3200788c */ /* 0x000fe4000bf24070 */
[----:B------:R-:W-:Y:S02]  /*1280*/  UISETP.GT.U32.AND UP0, UPT, UR5, 0xffff, UPT ;  /* 0x0000ffff0500788c */ /* 0x000fe4000bf04070 */
[----:B------:R-:W-:-:S02]  /*1290*/  USEL UR27, UR50, 0xffff, !UP1 ;  /* 0x0000ffff321b7887 */ /* 0x000fc4000c800000 */
[----:B------:R-:W-:Y:S01]  /*12a0*/  USEL UR26, UR5, 0xffff, !UP0 ;  /* 0x0000ffff051a7887 */ /* 0x000fe2000c000000 */
[----:B---3--:R-:W-:Y:S02]  /*12b0*/  R2UR UR6, R2 ;  /* 0x00000000020672ca */ /* 0x008fe400000e0000 */
[----:B------:R-:W-:-:S03]  /*12c0*/  PRMT R2, RZ, 0x7610, R2 ;  /* 0x00007610ff027816 */ /* 0x000fc60000000002 */
[----:B------:R-:W-:-:S04]  /*12d0*/  UIADD3 UR5, UPT, UPT, -UR4, URZ, URZ ;  /* 0x000000ff04057290 */ /* 0x000fc8000fffe1ff */
[----:B------:R-:W-:-:S04]  /*12e0*/  UIMAD UR62, UR62, UR5, UR16 ;  /* 0x000000053e3e72a4 */ /* 0x000fc8000f8e0210 */
[----:B------:R-:W-:-:S04]  /*12f0*/  UIADD3 UR4, UPT, UPT, -UR6, URZ, URZ ;  /* 0x000000ff06047290 */ /* 0x000fc8000fffe1ff */
[----:B------:R-:W-:Y:S01]  /*1300*/  UIMAD UR59, UR59, UR4, UR20 ;  /* 0x000000043b3b72a4 */ /* 0x000fe2000f8e0214 */
[----:B-1----:R-:W-:Y:S11]  /*1310*/  BRA.U UP6, `(.L_x_18) ;  /* 0x00000001066c7547 */ /* 0x002ff6000b800000 */
[----:B------:R-:W-:Y:S02]  /*1320*/  UISETP.NE.AND UP2, UPT, UR59, 0x2, UPT ;  /* 0x000000023b00788c */ /* 0x000fe4000bf45270 */
[----:B------:R-:W-:Y:S02]  /*1330*/  UISETP.NE.AND UP4, UPT, UR59, URZ, UPT ;  /* 0x000000ff3b00728c */ /* 0x000fe4000bf85270 */
[----:B------:R-:W-:Y:S02]  /*1340*/  UISETP.NE.AND UP0, UPT, UR59, 0x1, UPT ;  /* 0x000000013b00788c */ /* 0x000fe4000bf05270 */
[----:B------:R-:W-:Y:S02]  /*1350*/  USEL UR4, URZ, 0x10, UP2 ;  /* 0x00000010ff047887 */ /* 0x000fe40009000000 */
[----:B------:R-:W-:Y:S02]  /*1360*/  USEL UR12, URZ, 0x20, UP2 ;  /* 0x00000020ff0c7887 */ /* 0x000fe40009000000 */
[----:B------:R-:W-:-:S02]  /*1370*/  UISETP.NE.AND UP3, UPT, UR62, URZ, UPT ;  /* 0x000000ff3e00728c */ /* 0x000fc4000bf65270 */
[----:B------:R-:W-:Y:S02]  /*1380*/  USEL UR5, URZ, 0x4, UP0 ;  /* 0x00000004ff057887 */ /* 0x000fe40008000000 */
[----:B------:R-:W-:Y:S02]  /*1390*/  UISETP.NE.AND UP1, UPT, UR59, 0x3, UPT ;  /* 0x000000033b00788c */ /* 0x000fe4000bf25270 */
[----:B------:R-:W-:Y:S02]  /*13a0*/  UISETP.NE.AND UP2, UPT, UR62, URZ, UP4 ;  /* 0x000000ff3e00728c */ /* 0x000fe4000a745270 */
[----:B------:R-:W-:Y:S02]  /*13b0*/  USEL UR11, URZ, 0x8, UP0 ;  /* 0x00000008ff0b7887 */ /* 0x000fe40008000000 */
[----:B------:R-:W-:Y:S02]  /*13c0*/  UISETP.NE.AND UP0, UPT, UR62, 0x1, UPT ;  /* 0x000000013e00788c */ /* 0x000fe4000bf05270 */
[----:B------:R-:W-:-:S02]  /*13d0*/  USEL UR6, URZ, 0x2, UP4 ;  /* 0x00000002ff067887 */ /* 0x000fc4000a000000 */
[----:B------:R-:W-:Y:S02]  /*13e0*/  USEL UR7, URZ, 0x40, UP1 ;  /* 0x00000040ff077887 */ /* 0x000fe40008800000 */
[----:B------:R-:W-:Y:S02]  /*13f0*/  USEL UR10, URZ, 0x1, UP2 ;  /* 0x00000001ff0a7887 */ /* 0x000fe40009000000 */
[----:B------:R-:W-:Y:S02]  /*1400*/  USEL UR8, UR5, 0x4, UP3 ;  /* 0x0000000405087887 */ /* 0x000fe40009800000 */
[----:B------:R-:W-:Y:S02]  /*1410*/  USEL UR4, UR4, 0x10, UP3 ;  /* 0x0000001004047887 */ /* 0x000fe40009800000 */
[----:B------:R-:W-:Y:S02]  /*1420*/  USEL UR9, UR7, 0x40, UP3 ;  /* 0x0000004007097887 */ /* 0x000fe40009800000 */
[----:B------:R-:W-:-:S02]  /*1430*/  USEL UR5, UR6, 0x2, UP0 ;  /* 0x0000000206057887 */ /* 0x000fc40008000000 */
[----:B------:R-:W-:Y:S02]  /*1440*/  UIADD3 UR4, UPT, UPT, UR4, UR8, UR10 ;  /* 0x0000000804047290 */ /* 0x000fe4000fffe00a */
[----:B------:R-:W-:Y:S02]  /*1450*/  USEL UR13, URZ, 0x80, UP1 ;  /* 0x00000080ff0d7887 */ /* 0x000fe40008800000 */
[----:B------:R-:W-:Y:S02]  /*1460*/  USEL UR7, UR11, 0x8, UP0 ;  /* 0x000000080b077887 */ /* 0x000fe40008000000 */
[----:B------:R-:W-:Y:S02]  /*1470*/  USEL UR6, UR12, 0x20, UP0 ;  /* 0x000000200c067887 */ /* 0x000fe40008000000 */
[----:B------:R-:W-:Y:S02]  /*1480*/  UIADD3 UR4, UPT, UPT, UR5, UR9, UR4 ;  /* 0x0000000905047290 */ /* 0x000fe4000fffe004 */
[----:B------:R-:W-:-:S02]  /*1490*/  USEL UR5, UR13, 0x80, UP0 ;  /* 0x000000800d057887 */ /* 0x000fc40008000000 */
[----:B------:R-:W-:-:S04]  /*14a0*/  UIADD3 UR4, UPT, UPT, UR6, UR7, UR4 ;  /* 0x0000000706047290 */ /* 0x000fc8000fffe004 */
[----:B------:R-:W-:-:S06]  /*14b0*/  UIADD3 UR4, UPT, UPT, UR4, UR5, URZ ;  /* 0x0000000504047290 */ /* 0x000fcc000fffe0ff */
[----:B------:R-:W-:-:S07]  /*14c0*/  MOV R2, UR4 ;  /* 0x0000000400027c02 */ /* 0x000fce0008000f00 */
.L_x_18:
[----:B------:R-:W1:Y:S01]  /*14d0*/  S2UR UR36, SR_CTAID.Z ;  /* 0x00000000002479c3 */ /* 0x000e620000002700 */
[----:B------:R-:W-:Y:S02]  /*14e0*/  UISETP.GE.AND UP0, UPT, UR21, 0x1, UPT ;  /* 0x000000011500788c */ /* 0x000fe4000bf06270 */
[----:B------:R-:W-:Y:S02]  /*14f0*/  ULOP3.LUT UR27, UR27, 0xffff, URZ, 0xc0, !UPT ;  /* 0x0000ffff1b1b7892 */ /* 0x000fe4000f8ec0ff */
[----:B------:R-:W-:Y:S02]  /*1500*/  ULOP3.LUT UR26, UR26, 0xffff, URZ, 0xc0, !UPT ;  /* 0x0000ffff1a1a7892 */ /* 0x000fe4000f8ec0ff */
[----:B------:R-:W-:Y:S02]  /*1510*/  UISETP.NE.AND UP3, UPT, UR17, 0x2, UPT ;  /* 0x000000021100788c */ /* 0x000fe4000bf65270 */
[----:B------:R-:W-:Y:S02]  /*1520*/  ULOP3.LUT UR31, UR31, 0x600, URZ, 0xc0, !UPT ;  /* 0x000006001f1f7892 */ /* 0x000fe4000f8ec0ff */
[----:B------:R-:W-:-:S02]  /*1530*/  ULOP3.LUT UR30, UR30, 0x1000, URZ, 0xc0, !UPT ;  /* 0x000010001e1e7892 */ /* 0x000fc4000f8ec0ff */
[----:B------:R-:W-:Y:S02]  /*1540*/  USHF.L.U32 UR27, UR14, UR27, URZ ;  /* 0x0000001b0e1b7299 */ /* 0x000fe400080006ff */
[----:B------:R-:W-:Y:S01]  /*1550*/  USHF.L.U32 UR26, UR15, UR26, URZ ;  /* 0x0000001a0f1a7299 */ /* 0x000fe200080006ff */
[----:B------:R-:W-:Y:S11]  /*1560*/  BRA.U !UP0, `(.L_x_19) ;  /* 0x0000000108d47547 */ /* 0x000ff6000b800000 */
[----:B------:R-:W2:Y:S01]  /*1570*/  LDCU.128 UR12, c[0x0][0xb10] ;  /* 0x00016200ff0c77ac */ /* 0x000ea20008000c00 */
[----:B------:R-:W3:Y:S01]  /*1580*/  LDCU UR6, c[0x0][0x370] ;  /* 0x00006e00ff0677ac */ /* 0x000ee20008000800 */
[----:B------:R-:W4:Y:S01]  /*1590*/  LDCU UR5, c[0x0][0x374] ;  /* 0x00006e80ff0577ac */ /* 0x000f220008000800 */
[----:B------:R-:W1:Y:S01]  /*15a0*/  LDCU UR28, c[0x0][0xb0c] ;  /* 0x00016180ff1c77ac */ /* 0x000e620008000800 */
[----:B------:R-:W1:Y:S01]  /*15b0*/  LDCU UR7, c[0x0][0xb20] ;  /* 0x00016400ff0777ac */ /* 0x000e620008000800 */
[----:B------:R-:W1:Y:S01]  /*15c0*/  LDCU.64 UR8, c[0x0][0xb28] ;  /* 0x00016500ff0877ac */ /* 0x000e620008000a00 */
[----:B--2---:R-:W-:Y:S02]  /*15d0*/  UISETP.NE.AND UP0, UPT, UR14, 0x1, UPT ;  /* 0x000000010e00788c */ /* 0x004fe4000bf05270 */
[----:B----4-:R-:W-:Y:S02]  /*15e0*/  UIMAD.WIDE.U32 UR10, UR5, UR15, URZ ;  /* 0x0000000f050a72a5 */ /* 0x010fe4000f8e00ff */
[----:B---3--:R-:W-:-:S02]  /*15f0*/  UIMAD.WIDE.U32 UR22, UR6, UR12, URZ ;  /* 0x0000000c061672a5 */ /* 0x008fc4000f8e00ff */
[----:B-1----:R-:W-:Y:S02]  /*1600*/  UISETP.NE.AND UP1, UPT, UR28, 0x1, UPT ;  /* 0x000000011c00788c */ /* 0x002fe4000bf25270 */
[----:B------:R-:W-:Y:S01]  /*1610*/  UISETP.NE.AND UP2, UPT, UR21, 0x1, UPT ;  /* 0x000000011500788c */ /* 0x000fe2000bf45270 */
[----:B------:R-:W-:Y:S02]  /*1620*/  UMOV UR10, UR11 ;  /* 0x0000000b000a7c82 */ /* 0x000fe40008000000 */
[----:B------:R-:W-:Y:S01]  /*1630*/  UMOV UR22, UR23 ;  /* 0x0000001700167c82 */ /* 0x000fe20008000000 */
[----:B------:R-:W-:Y:S02]  /*1640*/  @UP0 USHF.R.U32.HI UR5, URZ, UR7, UR10 ;  /* 0x00000007ff050299 */ /* 0x000fe4000801160a */
[----:B------:R-:W-:Y:S02]  /*1650*/  UIMAD.WIDE.U32 UR24, UR20, UR15, URZ ;  /* 0x0000000f141872a5 */ /* 0x000fe4000f8e00ff */
[----:B------:R-:W-:-:S02]  /*1660*/  UIMAD.WIDE.U32 UR10, UR5, UR8, URZ ;  /* 0x00000008050a72a5 */ /* 0x000fc4000f8e00ff */
[----:B------:R-:W-:Y:S02]  /*1670*/  @UP1 USHF.R.U32.HI UR6, URZ, UR13, UR22 ;  /* 0x0000000dff061299 */ /* 0x000fe40008011616 */
[----:B------:R-:W-:Y:S02]  /*1680*/  UIMAD.WIDE.U32 UR18, UR16, UR12, URZ ;  /* 0x0000000c101272a5 */ /* 0x000fe4000f8e00ff */
[----:B------:R-:W-:Y:S01]  /*1690*/  UIMAD.WIDE.U32 UR22, UR6, UR8, URZ ;  /* 0x00000008061672a5 */ /* 0x000fe2000f8e00ff */
[----:B------:R-:W-:Y:S01]  /*16a0*/  UMOV UR4, UR25 ;  /* 0x0000001900047c82 */ /* 0x000fe20008000000 */
[----:B------:R-:W-:Y:S01]  /*16b0*/  UMOV UR10, UR11 ;  /* 0x0000000b000a7c82 */ /* 0x000fe20008000000 */
[----:B------:R-:W-:Y:S02]  /*16c0*/  USHF.R.U32.HI UR4, URZ, UR7, UR4 ;  /* 0x00000007ff047299 */ /* 0x000fe40008011604 */
[----:B------:R-:W-:Y:S02]  /*16d0*/  @UP2 USHF.R.U32.HI UR5, URZ, UR9, UR10 ;  /* 0x00000009ff052299 */ /* 0x000fe4000801160a */
[----:B------:R-:W-:Y:S01]  /*16e0*/  UMOV UR7, UR23 ;  /* 0x0000001700077c82 */ /* 0x000fe20008000000 */
[----:B------:R-:W-:Y:S01]  /*16f0*/  UMOV UR18, UR19 ;  /* 0x0000001300127c82 */ /* 0x000fe20008000000 */
[----:B------:R-:W-:-:S02]  /*1700*/  @UP2 USHF.R.U32.HI UR6, URZ, UR9, UR7 ;  /* 0x00000009ff062299 */ /* 0x000fc40008011607 */
[----:B------:R-:W-:Y:S02]  /*1710*/  USHF.R.U32.HI UR13, URZ, UR13, UR18 ;  /* 0x0000000dff0d7299 */ /* 0x000fe40008011612 */
[----:B------:R-:W-:Y:S02]  /*1720*/  USEL UR4, UR20, UR4, !UP0 ;  /* 0x0000000414047287 */ /* 0x000fe4000c000000 */
[----:B------:R-:W-:Y:S02]  /*1730*/  UIMAD UR7, UR5, UR21, URZ ;  /* 0x00000015050772a4 */ /* 0x000fe4000f8e02ff */
[----:B------:R-:W-:Y:S02]  /*1740*/  USEL UR5, UR16, UR13, !UP1 ;  /* 0x0000000d10057287 */ /* 0x000fe4000c800000 */
[----:B------:R-:W-:Y:S02]  /*1750*/  UIMAD UR12, UR6, UR21, URZ ;  /* 0x00000015060c72a4 */ /* 0x000fe4000f8e02ff */
[----:B------:R-:W-:-:S02]  /*1760*/  UISETP.GE.AND UP0, UPT, UR4, UR7, UPT ;  /* 0x000000070400728c */ /* 0x000fc4000bf06270 */
[----:B------:R-:W-:Y:S02]  /*1770*/  UIMAD.WIDE.U32 UR10, UR4, UR8, URZ ;  /* 0x00000008040a72a5 */ /* 0x000fe4000f8e00ff */
[----:B------:R-:W-:Y:S02]  /*1780*/  UISETP.GE.OR UP0, UPT, UR5, UR12, UP0 ;  /* 0x0000000c0500728c */ /* 0x000fe40008706670 */
[----:B------:R-:W-:Y:S02]  /*1790*/  UIMAD.WIDE.U32 UR12, UR5, UR8, URZ ;  /* 0x00000008050c72a5 */ /* 0x000fe4000f8e00ff */
[----:B------:R-:W-:Y:S01]  /*17a0*/  UIADD3 UR10, UPT, UPT, -UR4, URZ, URZ ;  /* 0x000000ff040a7290 */ /* 0x000fe2000fffe1ff */
[----:B------:R-:W-:Y:S01]  /*17b0*/  UMOV UR8, UR11 ;  /* 0x0000000b00087c82 */ /* 0x000fe20008000000 */
[----:B------:R-:W-:Y:S02]  /*17c0*/  UIADD3 UR11, UPT, UPT, -UR5, URZ, URZ ;  /* 0x000000ff050b7290 */ /* 0x000fe4000fffe1ff */
[----:B------:R-:W-:-:S03]  /*17d0*/  USHF.R.U32.HI UR8, URZ, UR9, UR8 ;  /* 0x00000009ff087299 */ /* 0x000fc60008011608 */
[----:B------:R-:W-:Y:S01]  /*17e0*/  @!UP0 UMOV UR7, UR13 ;  /* 0x0000000d00078c82 */ /* 0x000fe20008000000 */
[----:B------:R-:W-:Y:S02]  /*17f0*/  UIMAD UR20, UR14, UR10, UR20 ;  /* 0x0000000a0e1472a4 */ /* 0x000fe4000f8e0214 */
[----:B------:R-:W-:Y:S02]  /*1800*/  USEL UR8, UR4, UR8, !UP2 ;  /* 0x0000000804087287 */ /* 0x000fe4000d000000 */
[----:B------:R-:W-:Y:S02]  /*1810*/  @!UP0 USHF.R.U32.HI UR7, URZ, UR9, UR7 ;  /* 0x00000009ff078299 */ /* 0x000fe40008011607 */
[----:B------:R-:W-:Y:S02]  /*1820*/  UIADD3 UR9, UPT, UPT, -UR8, URZ, URZ ;  /* 0x000000ff08097290 */ /* 0x000fe4000fffe1ff */
[----:B------:R-:W-:Y:S02]  /*1830*/  @!UP0 USEL UR7, UR5, UR7, !UP2 ;  /* 0x0000000705078287 */ /* 0x000fe4000d000000 */
[----:B------:R-:W-:-:S02]  /*1840*/  UIMAD UR9, UR21, UR9, UR4 ;  /* 0x00000009150972a4 */ /* 0x000fc4000f8e0204 */
[----:B------:R-:W-:Y:S02]  /*1850*/  @!UP0 UIADD3 UR8, UPT, UPT, UR8, -UR7, URZ ;  /* 0x8000000708088290 */ /* 0x000fe4000fffe0ff */
[----:B------:R-:W-:Y:S02]  /*1860*/  @!UP0 UIMAD UR6, UR9, UR6, UR7 ;  /* 0x00000006090682a4 */ /* 0x000fe4000f8e0207 */
[----:B------:R-:W-:Y:S02]  /*1870*/  @!UP0 UIMAD UR4, UR8, UR21, UR5 ;  /* 0x00000015080482a4 */ /* 0x000fe4000f8e0205 */
[----:B------:R-:W-:Y:S02]  /*1880*/  UIMAD UR16, UR28, UR11, UR16 ;  /* 0x0000000b1c1072a4 */ /* 0x000fe4000f8e0210 */
[----:B------:R-:W-:Y:S01]  /*1890*/  UIMAD UR20, UR4, UR14, UR20 ;  /* 0x0000000e041472a4 */ /* 0x000fe2000f8e0214 */
[----:B------:R-:W-:Y:S02]  /*18a0*/  @!UP0 UMOV UR5, UR6 ;  /* 0x0000000600058c82 */ /* 0x000fe40008000000 */
[----:B------:R-:W-:-:S12]  /*18b0*/  UIMAD UR16, UR5, UR28, UR16 ;  /* 0x0000001c051072a4 */ /* 0x000fd8000f8e0210 */
.L_x_19:
[----:B------:R-:W-:-:S09]  /*18c0*/  UISETP.NE.AND UP0, UPT, UR29, 0x1, UPT ;  /* 0x000000011d00788c */ /* 0x000fd2000bf05270 */
[----:B------:R-:W-:Y:S05]  /*18d0*/  BRA.U UP0, `(.L_x_20) ;  /* 0x0000000100447547 */ /* 0x000fea000b800000 */
[----:B------:R-:W2:Y:S01]  /*18e0*/  LDCU.128 UR8, c[0x0][0xb10] ;  /* 0x00016200ff0877ac */ /* 0x000ea20008000c00 */
[----:B------:R-:W3:Y:S01]  /*18f0*/  LDCU UR12, c[0x0][0xb0c] ;  /* 0x00016180ff0c77ac */ /* 0x000ee20008000800 */
[----:B------:R-:W4:Y:S01]  /*1900*/  LDCU UR13, c[0x0][0xb20] ;  /* 0x00016400ff0d77ac */ /* 0x000f220008000800 */
[----:B--2---:R-:W-:Y:S02]  /*1910*/  UIMAD.WIDE.U32 UR6, UR16, UR8, URZ ;  /* 0x00000008100672a5 */ /* 0x004fe4000f8e00ff */
[----:B------:R-:W-:Y:S02]  /*1920*/  UIMAD.WIDE.U32 UR4, UR20, UR11, URZ ;  /* 0x0000000b140472a5 */ /* 0x000fe4000f8e00ff */
[----:B---3--:R-:W-:Y:S02]  /*1930*/  UISETP.NE.AND UP1, UPT, UR12, 0x1, UPT ;  /* 0x000000010c00788c */ /* 0x008fe4000bf25270 */
[----:B------:R-:W-:Y:S01]  /*1940*/  UISETP.NE.AND UP0, UPT, UR10, 0x1, UPT ;  /* 0x000000010a00788c */ /* 0x000fe2000bf05270 */
[----:B------:R-:W-:-:S02]  /*1950*/  UMOV UR6, UR7 ;  /* 0x0000000700067c82 */ /* 0x000fc40008000000 */
[----:B------:R-:W-:Y:S01]  /*1960*/  UMOV UR4, UR5 ;  /* 0x0000000500047c82 */ /* 0x000fe20008000000 */
[----:B------:R-:W-:Y:S02]  /*1970*/  USHF.R.U32.HI UR6, URZ, UR9, UR6 ;  /* 0x00000009ff067299 */ /* 0x000fe40008011606 */
[----:B----4-:R-:W-:Y:S02]  /*1980*/  USHF.R.U32.HI UR4, URZ, UR13, UR4 ;  /* 0x0000000dff047299 */ /* 0x010fe40008011604 */
[----:B------:R-:W-:Y:S02]  /*1990*/  USEL UR5, UR16, UR6, !UP1 ;  /* 0x0000000610057287 */ /* 0x000fe4000c800000 */
[----:B------:R-:W-:-:S04]  /*19a0*/  USEL UR4, UR20, UR4, !UP0 ;  /* 0x0000000414047287 */ /* 0x000fc8000c000000 */
[----:B------:R-:W-:Y:S02]  /*19b0*/  UIADD3 UR6, UPT, UPT, UR5, -UR4, URZ ;  /* 0x8000000405067290 */ /* 0x000fe4000fffe0ff */
[----:B------:R-:W-:Y:S02]  /*19c0*/  UIADD3 UR4, UPT, UPT, -UR5, UR4, URZ ;  /* 0x0000000405047290 */ /* 0x000fe4000fffe1ff */
[----:B------:R-:W-:Y:S02]  /*19d0*/  UIMAD UR20, UR6, UR10, UR20 ;  /* 0x0000000a061472a4 */ /* 0x000fe4000f8e0214 */
[----:B------:R-:W-:-:S12]  /*19e0*/  UIMAD UR16, UR4, UR12, UR16 ;  /* 0x0000000c041072a4 */ /* 0x000fd8000f8e0210 */
.L_x_20:
[----:B------:R-:W-:-:S09]  /*19f0*/  UISETP.EQ.U32.AND UP0, UPT, UR33, 0x1, UPT ;  /* 0x000000012100788c */ /* 0x000fd2000bf02070 */
[----:B------:R-:W-:Y:S05]  /*1a00*/  BRA.U !UP0, `(.L_x_21) ;  /* 0x00000001080c7547 */ /* 0x000fea000b800000 */
[----:B------:R-:W-:Y:S01]  /*1a10*/  UCGABAR_WAIT ;  /* 0x0000000000007dc7 */ /* 0x000fe20008000000 */
[----:B------:R-:W-:Y:S01]  /*1a20*/  CCTL.IVALL ;  /* 0x00000000ff00798f */ /* 0x000fe20002000000 */
[----:B------:R-:W-:Y:S05]  /*1a30*/  BRA `(.L_x_22) ;  /* 0x0000000000047947 */ /* 0x000fea0003800000 */
.L_x_21:
[----:B------:R-:W-:Y:S06]  /*1a40*/  BAR.SYNC.DEFER_BLOCKING 0x0 ;  /* 0x0000000000007b1d */ /* 0x000fec0000010000 */
.L_x_22:
[----:B------:R-:W-:Y:S05]  /*1a50*/  BRA.U UP3, `(.L_x_23) ;  /* 0x0000001d03047547 */ /* 0x000fea000b800000 */
[----:B------:R-:W2:Y:S01]  /*1a60*/  LDCU UR7, c[0x0][0x38c] ;  /* 0x00007180ff0777ac */ /* 0x000ea20008000800 */
[----:B------:R-:W3:Y:S01]  /*1a70*/  S2UR UR8, SR_CgaCtaId ;  /* 0x00000000000879c3 */ /* 0x000ee20000008800 */
[----:B------:R-:W-:Y:S01]  /*1a80*/  PLOP3.LUT P1, PT, PT, PT, UP5, 0x80, 0x8 ;  /* 0x000000000008781c */ /* 0x000fe20003f2f058 */
[----:B------:R-:W-:Y:S01]  /*1a90*/  IMAD.MOV.U32 R12, RZ, RZ, 0x1 ;  /* 0x00000001ff0c7424 */ /* 0x000fe200078e00ff */
[----:B------:R-:W-:Y:S01]  /*1aa0*/  UMOV UR21, 0x400 ;  /* 0x0000040000157882 */ /* 0x000fe20000000000 */
[----:B------:R-:W-:Y:S01]  /*1ab0*/  USHF.L.U32 UR5, UR32, 0x4, URZ ;  /* 0x0000000420057899 */ /* 0x000fe200080006ff */
[----:B------:R-:W-:Y:S01]  /*1ac0*/  ISETP.EQ.OR P2, PT, R0, RZ, P3 ;  /* 0x000000ff0000720c */ /* 0x000fe20001f42670 */
[----:B------:R-:W-:Y:S01]  /*1ad0*/  UISETP.NE.AND UP1, UPT, UR17, URZ, UPT ;  /* 0x000000ff1100728c */ /* 0x000fe2000bf25270 */
[----:B------:R-:W-:Y:S02]  /*1ae0*/  PLOP3.LUT P1, PT, P1, PT, PT, 0x8, 0x80 ;  /* 0x000000000080781c */ /* 0x000fe40000f2e170 */
[----:B------:R-:W-:Y:S01]  /*1af0*/  CS2R R10, SRZ ;  /* 0x00000000000a7805 */ /* 0x000fe2000001ff00 */
[----:B------:R-:W-:Y:S01]  /*1b00*/  IMAD.MOV.U32 R9, RZ, RZ, RZ ;  /* 0x000000ffff097224 */ /* 0x000fe200078e00ff */
[----:B------:R-:W4:Y:S01]  /*1b10*/  LDCU UR43, c[0x0][0x370] ;  /* 0x00006e00ff2b77ac */ /* 0x000f220008000800 */
[----:B------:R-:W-:Y:S01]  /*1b20*/  IMAD.MOV.U32 R8, RZ, RZ, 0x1 ;  /* 0x00000001ff087424 */ /* 0x000fe200078e00ff */
[----:B------:R-:W1:Y:S01]  /*1b30*/  LDCU.64 UR28, c[0x0][0x348] ;  /* 0x00006900ff1c77ac */ /* 0x000e620008000a00 */
[----:B--2---:R-:W-:-:S02]  /*1b40*/  UIADD3 UR6, UPT, UPT, UR7, 0x1f, URZ ;  /* 0x0000001f07067890 */ /* 0x004fc4000fffe0ff */
[----:B------:R-:W-:Y:S02]  /*1b50*/  UIADD3 UR49, UPT, UPT, UR7, 0x3e, URZ ;  /* 0x0000003e07317890 */ /* 0x000fe4000fffe0ff */
[----:B------:R-:W-:Y:S02]  /*1b60*/  USHF.R.S32.HI UR4, URZ, 0x1f, UR6 ;  /* 0x0000001fff047899 */ /* 0x000fe40008011406 */
[----:B---3--:R-:W-:Y:S02]  /*1b70*/  ULEA UR21, UR8, UR21, 0x18 ;  /* 0x0000001508157291 */ /* 0x008fe4000f8ec0ff */
[----:B------:R-:W-:Y:S02]  /*1b80*/  ULEA.HI UR4, UR4, UR6, URZ, 0x5 ;  /* 0x0000000604047291 */ /* 0x000fe4000f8f28ff */
[----:B------:R-:W-:Y:S02]  /*1b90*/  UIADD3 UR6, UPT, UPT, UR7, -0x1, URZ ;  /* 0xffffffff07067890 */ /* 0x000fe4000fffe0ff */
[----:B------:R-:W-:-:S02]  /*1ba0*/  USHF.R.S32.HI UR45, URZ, 0x5, UR4 ;  /* 0x00000005ff2d7899 */ /* 0x000fc40008011404 */
[----:B------:R-:W-:Y:S02]  /*1bb0*/  UISETP.GE.U32.AND UP2, UPT, UR6, -0x3f, UPT ;  /* 0xffffffc10600788c */ /* 0x000fe4000bf46070 */
[----:B------:R-:W-:Y:S01]  /*1bc0*/  UISETP.LT.U32.AND UP0, UPT, UR45, 0x14, UPT ;  /* 0x000000142d00788c */ /* 0x000fe2000bf01070 */
[----:B------:R-:W2:Y:S03]  /*1bd0*/  LDCU UR41, c[0x0][0x374] ;  /* 0x00006e80ff2977ac */ /* 0x000ea60008000800 */
[----:B------:R-:W-:Y:S02]  /*1be0*/  USEL UR44, UR45, 0x14, UP0 ;  /* 0x000000142d2c7887 */ /* 0x000fe40008000000 */
[----:B------:R-:W-:Y:S02]  /*1bf0*/  ULOP3.LUT UR46, UR5, 0x30, URZ, 0xe2, !UPT ;  /* 0x00000030052e7892 */ /* 0x000fe4000f8ee2ff */
[----:B------:R-:W-:-:S02]  /*1c00*/  UIADD3 UR24, UPT, UPT, UR44, -0x1, URZ ;  /* 0xffffffff2c187890 */ /* 0x000fc4000fffe0ff */
[----:B------:R-:W-:Y:S02]  /*1c10*/  @UP2 UIADD3 UR24, UPT, UPT, UR44, URZ, URZ ;  /* 0x000000ff2c182290 */ /* 0x000fe4000fffe0ff */
[----:B------:R-:W-:Y:S02]  /*1c20*/  USEL UR25, UR48, 0x2, UP1 ;  /* 0x0000000230197887 */ /* 0x000fe40008800000 */
[----:B------:R-:W-:Y:S02]  /*1c30*/  UIADD3 UR38, UPT, UPT, UR21, 0x6600, UR31 ;  /* 0x0000660015267890 */ /* 0x000fe4000fffe01f */
[----:B------:R-:W-:Y:S02]  /*1c40*/  UIADD3 UR37, UPT, UPT, UR21, 0x10600, UR30 ;  /* 0x0001060015257890 */ /* 0x000fe4000fffe01e */
[----:B------:R-:W-:Y:S02]  /*1c50*/  UIADD3 UR47, UPT, UPT, UR45, -UR44, URZ ;  /* 0x8000002c2d2f7290 */ /* 0x000fe4000fffe0ff */
[----:B------:R-:W-:Y:S01]  /*1c60*/  UIADD3 UR24, UPT, UPT, UR24, 0x1, URZ ;  /* 0x0000000118187890 */ /* 0x000fe2000fffe0ff */
[----:B-12-4-:R-:W-:-:S11]  /*1c70*/  UMOV UR7, URZ ;  /* 0x000000ff00077c82 */ /* 0x016fd60008000000 */
.L_x_43:
[----:B-1----:R-:W1:Y:S02]  /*1c80*/  S2UR UR4, SR_CgaCtaId ;  /* 0x00000000000479c3 */ /* 0x002e640000008800 */
[----:B-1----:R-:W-:-:S09]  /*1c90*/  UISETP.NE.AND UP0, UPT, UR4, URZ, UPT ;  /* 0x000000ff0400728c */ /* 0x002fd2000bf05270 */
[----:B------:R-:W-:Y:S05]  /*1ca0*/  BRA.U UP0, `(.L_x_24) ;  /* 0x0000000100287547 */ /* 0x000fea000b800000 */
[----:B------:R-:W-:Y:S02]  /*1cb0*/  LEA R0, R9, UR21, 0x3 ;  /* 0x0000001509007c11 */ /* 0x000fe4000f8e18ff */
[----:B------:R-:W-:-:S04]  /*1cc0*/  SHF.L.U32 R3, R8, 0x1f, RZ ;  /* 0x0000001f08037819 */ /* 0x000fc800000006ff */
[----:B------:R-:W1:Y:S02]  /*1cd0*/  SYNCS.PHASECHK.TRANS64.TRYWAIT P0, [R0+URZ+0x200], R3 ;  /* 0x00020003000075a7 */ /* 0x000e6400080011ff */
[----:B-1----:R-:W-:Y:S05]  /*1ce0*/  @!P0 BRA `(.L_x_25) ;  /* 0x0000008400608947 */ /* 0x002fea0003800000 */
.L_x_149:
[----:B------:R2:W-:Y:S01]  /*1cf0*/  SYNCS.ARRIVE.TRANS64.A1T0 RZ, [R0+URZ+0x1f0], RZ ;  /* 0x0001f0ff00ff79a7 */ /* 0x0005e200081000ff */
[----:B------:R-:W-:-:S05]  /*1d00*/  VIADD R9, R9, 0x1 ;  /* 0x0000000109097836 */ /* 0x000fca0000000000 */
[----:B------:R-:W-:-:S04]  /*1d10*/  ISETP.NE.AND P0, PT, R9, 0x2, PT ;  /* 0x000000020900780c */ /* 0x000fc80003f05270 */
[----:B-1----:R-:W-:Y:S02]  /*1d20*/  SEL R3, RZ, 0x1, P0 ;  /* 0x00000001ff037807 */ /* 0x002fe40000000000 */
[----:B------:R-:W-:Y:S02]  /*1d30*/  SEL R9, R9, RZ, P0 ;  /* 0x000000ff09097207 */ /* 0x000fe40000000000 */
[----:B------:R-:W-:-:S07]  /*1d40*/  LOP3.LUT R8, R8, R3, RZ, 0x3c, !PT ;  /* 0x0000000308087212 */ /* 0x000fce00078e3cff */
.L_x_24:
[----:B------:R-:W-:Y:S01]  /*1d50*/  ULEA UR4, UR7, UR21, 0x3 ;  /* 0x0000001507047291 */ /* 0x000fe2000f8e18ff */
[----:B--2---:R-:W-:Y:S01]  /*1d60*/  SHF.L.U32 R0, R12, 0x1f, RZ ;  /* 0x0000001f0c007819 */ /* 0x004fe200000006ff */
[----:B------:R-:W-:Y:S02]  /*1d70*/  UISETP.GE.U32.AND UP0, UPT, UR49, 0x3f, UPT ;  /* 0x0000003f3100788c */ /* 0x000fe4000bf06070 */
[----:B------:R-:W-:Y:S02]  /*1d80*/  ULEA UR11, UR20, UR50, 0x1 ;  /* 0x00000032140b7291 */ /* 0x000fe4000f8e08ff */
[----:B------:R-:W-:Y:S02]  /*1d90*/  ULEA UR35, UR16, UR46, 0x6 ;  /* 0x0000002e10237291 */ /* 0x000fe4000f8e30ff */
[----:B------:R-:W-:Y:S01]  /*1da0*/  USHF.L.U32 UR11, UR11, 0x7, URZ ;  /* 0x000000070b0b7899 */ /* 0x000fe200080006ff */
[----:B------:R1:W2:Y:S01]  /*1db0*/  SYNCS.PHASECHK.TRANS64.TRYWAIT P0, [UR4+0xa0], R0 ;  /* 0x0000a000ff0075a7 */ /* 0x0002a20008001104 */
[----:B------:R-:W-:Y:S01]  /*1dc0*/  UMOV UR6, URZ ;  /* 0x000000ff00067c82 */ /* 0x000fe20008000000 */
[----:B------:R-:W-:Y:S09]  /*1dd0*/  BRA.U !UP0, `(.L_x_26) ;  /* 0x0000000108c07547 */ /* 0x000ff2000b800000 */
[----:B------:R-:W-:Y:S01]  /*1de0*/  UMOV UR13, URZ ;  /* 0x000000ff000d7c82 */ /* 0x000fe20008000000 */
[----:B------:R-:W-:-:S05]  /*1df0*/  UMOV UR4, UR7 ;  /* 0x0000000700047c82 */ /* 0x000fca0008000000 */
.L_x_32:
[----:B------:R-:W-:Y:S01]  /*1e00*/  ULEA UR33, UR4, UR21, 0x3 ;  /* 0x0000001504217291 */ /* 0x000fe2000f8e18ff */
[----:B--2---:R-:W-:Y:S01]  /*1e10*/  @!P3 MOV R2, 0x2800 ;  /* 0x000028000002b802 */ /* 0x004fe20000000f00 */
[----:B--2-4-:R-:W-:Y:S10]  /*1e20*/  @P0 BRA `(.L_x_27) ;  /* 0x00000000000c0947 */ /* 0x014ff40003800000 */
[----:B------:R-:W-:-:S04]  /*1e30*/  SHF.L.U32 R3, R12, 0x1f, RZ ;  /* 0x0000001f0c037819 */ /* 0x000fc800000006ff */
[----:B------:R-:W2:Y:S02]  /*1e40*/  SYNCS.PHASECHK.TRANS64.TRYWAIT P0, [UR33+0xa0], R3 ;  /* 0x0000a003ff0075a7 */ /* 0x000ea40008001121 */
[----:B--2---:R-:W-:Y:S05]  /*1e50*/  @!P0 BRA `(.L_x_28) ;  /* 0x0000008400188947 */ /* 0x004fea0003800000 */
.L_x_27:
[----:B------:R2:W-:Y:S01]  /*1e60*/  @!P3 SYNCS.ARRIVE.TRANS64 RZ, [UR33], R2 ;  /* 0x00000002ffffb9a7 */ /* 0x0005e20008000021 */
[----:B------:R-:W-:-:S04]  /*1e70*/  ULOP3.LUT UR5, UR25, 0x2, URZ, 0xfc, !UPT ;  /* 0x0000000219057892 */ /* 0x000fc8000f8efcff */
[----:B------:R-:W-:-:S09]  /*1e80*/  UISETP.NE.AND UP0, UPT, UR5, 0x2, UPT ;  /* 0x000000020500788c */ /* 0x000fd2000bf05270 */
[----:B------:R-:W-:Y:S05]  /*1e90*/  BRA.U UP0, `(.L_x_29) ;  /* 0x0000000100047547 */ /* 0x000fea000b800000 */
[----:B------:R-:W-:Y:S05]  /*1ea0*/  BPT.TRAP 0x1 ;  /* 0x000000040000795c */ /* 0x000fea0000300000 */
.L_x_29:
[----:B------:R-:W-:Y:S04]  /*1eb0*/  BSSY.RECONVERGENT B0, `(.L_x_30) ;  /* 0x0000003000007945 */ /* 0x000fe80003800200 */
[----:B------:R-:W-:Y:S05]  /*1ec0*/  @P2 BRA `(.L_x_31) ;  /* 0x0000000000042947 */ /* 0x000fea0003800000 */
[----:B------:R-:W-:Y:S05]  /*1ed0*/  BPT.TRAP 0x1 ;  /* 0x000000040000795c */ /* 0x000fea0000300000 */
.L_x_31:
[----:B------:R-:W-:Y:S05]  /*1ee0*/  BSYNC.RECONVERGENT B0 ;  /* 0x0000000000007941 */ /* 0x000fea0003800200 */
.L_x_30:
[----:B------:R-:W-:Y:S02]  /*1ef0*/  UIADD3 UR5, UPT, UPT, UR4, 0x1, URZ ;  /* 0x0000000104057890 */ /* 0x000fe4000fffe0ff */
[----:B------:R-:W-:Y:S02]  /*1f00*/  ULEA UR32, UR4, UR31, 0xb ;  /* 0x0000001f04207291 */ /* 0x000fe4000f8e58ff */
[----:B------:R-:W-:Y:S02]  /*1f10*/  UISETP.NE.AND UP0, UPT, UR5, 0x14, UPT ;  /* 0x000000140500788c */ /* 0x000fe4000bf05270 */
[----:B------:R-:W-:Y:S02]  /*1f20*/  ULEA UR8, UR4, UR30, 0xd ;  /* 0x0000001e04087291 */ /* 0x000fe4000f8e68ff */
[----:B------:R-:W-:Y:S02]  /*1f30*/  USEL UR6, URZ, 0x1, UP0 ;  /* 0x00000001ff067887 */ /* 0x000fe40008000000 */
[----:B------:R-:W-:-:S02]  /*1f40*/  USEL UR7, UR5, URZ, UP0 ;  /* 0x000000ff05077287 */ /* 0x000fc40008000000 */
[----:B------:R-:W-:Y:S02]  /*1f50*/  UIADD3 UR4, UP0, UPT, UR28, 0x180, URZ ;  /* 0x000001801c047890 */ /* 0x000fe4000ff1e0ff */
[----:B------:R-:W-:Y:S01]  /*1f60*/  ULEA UR5, UR7, UR21, 0x3 ;  /* 0x0000001507057291 */ /* 0x000fe2000f8e18ff */
[----:B------:R-:W-:Y:S01]  /*1f70*/  LOP3.LUT R12, R12, UR6, RZ, 0x3c, !PT ;  /* 0x000000060c0c7c12 */ /* 0x000fe2000f8e3cff */
[----:B------:R-:W-:Y:S02]  /*1f80*/  USHF.L.U32 UR34, UR13, 0x5, URZ ;  /* 0x000000050d227899 */ /* 0x000fe400080006ff */
[----:B------:R-:W-:Y:S01]  /*1f90*/  UIADD3 UR13, UPT, UPT, UR13, 0x1, URZ ;  /* 0x000000010d0d7890 */ /* 0x000fe2000fffe0ff */
[----:B-1----:R-:W-:Y:S01]  /*1fa0*/  SHF.L.U32 R0, R12, 0x1f, RZ ;  /* 0x0000001f0c007819 */ /* 0x002fe200000006ff */
[----:B------:R-:W-:Y:S02]  /*1fb0*/  UIADD3 UR14, UP1, UPT, UR28, 0x80, URZ ;  /* 0x000000801c0e7890 */ /* 0x000fe4000ff3e0ff */
[----:B------:R-:W-:Y:S01]  /*1fc0*/  UIADD3 UR32, UPT, UPT, UR21, 0x6600, UR32 ;  /* 0x0000660015207890 */ /* 0x000fe2000fffe020 */
[----:B------:R3:W4:Y:S01]  /*1fd0*/  SYNCS.PHASECHK.TRANS64.TRYWAIT P0, [UR5+0xa0], R0 ;  /* 0x0000a000ff0075a7 */ /* 0x0007220008001105 */
[----:B------:R-:W-:-:S02]  /*1fe0*/  UIADD3.X UR5, UPT, UPT, URZ, UR29, URZ, UP0, !UPT ;  /* 0x0000001dff057290 */ /* 0x000fc400087fe4ff */
[----:B------:R-:W-:Y:S02]  /*1ff0*/  UISETP.NE.AND UP0, UPT, UR13, UR24, UPT ;  /* 0x000000180d00728c */ /* 0x000fe4000bf05270 */
[----:B------:R-:W-:Y:S02]  /*2000*/  UIADD3.X UR15, UPT, UPT, URZ, UR29, URZ, UP1, !UPT ;  /* 0x0000001dff0f7290 */ /* 0x000fe40008ffe4ff */
[----:B------:R-:W-:Y:S02]  /*2010*/  UPRMT UR16, URZ, 0x5410, UR27 ;  /* 0x00005410ff107896 */ /* 0x000fe4000800001b */
[----:B------:R-:W-:Y:S02]  /*2020*/  UIADD3 UR8, UPT, UPT, UR21, 0x10600, UR8 ;  /* 0x0001060015087890 */ /* 0x000fe4000fffe008 */
[----:B------:R-:W-:Y:S01]  /*2030*/  UPRMT UR6, URZ, 0x5410, UR26 ;  /* 0x00005410ff067896 */ /* 0x000fe2000800001a */
[----:B------:R-:W-:Y:S01]  /*2040*/  UMOV UR18, 0x0 ;  /* 0x0000000000127882 */ /* 0x000fe20000000000 */
[----:B------:R-:W-:Y:S01]  /*2050*/  UMOV UR19, 0x10000000 ;  /* 0x1000000000137882 */ /* 0x000fe20000000000 */
[----:B------:R-:W-:Y:S01]  /*2060*/  UMOV UR12, UR36 ;  /* 0x00000024000c7c82 */ /* 0x000fe20008000000 */
[----:B------:R-:W-:Y:S01]  /*2070*/  UMOV UR9, UR33 ;  /* 0x0000002100097c82 */ /* 0x000fe20008000000 */
[----:B------:R-:W-:Y:S01]  /*2080*/  UMOV UR10, UR34 ;  /* 0x00000022000a7c82 */ /* 0x000fe20008000000 */
[----:B------:R-:W-:Y:S03]  /*2090*/  UTMALDG.3D.MULTICAST [UR32], [UR14], UR16, desc[UR18] ;  /* 0x000012200e0073b4 */ /* 0x000fe60008011810 */
[----:B------:R1:W-:Y:S02]  /*20a0*/  UTMALDG.3D.MULTICAST [UR8], [UR4], UR6, desc[UR18] ;  /* 0x00001208040073b4 */ /* 0x0003e40008011806 */
[----:B-1----:R-:W-:Y:S01]  /*20b0*/  UMOV UR6, UR24 ;  /* 0x0000001800067c82 */ /* 0x002fe20008000000 */
[----:B------:R-:W-:Y:S01]  /*20c0*/  UMOV UR4, UR7 ;  /* 0x0000000700047c82 */ /* 0x000fe20008000000 */
[----:B---3--:R-:W-:Y:S05]  /*20d0*/  BRA.U UP0, `(.L_x_32) ;  /* 0xfffffffd00487547 */ /* 0x008fea000b83ffff */
.L_x_26:
[----:B------:R-:W-:Y:S01]  /*20e0*/  ULEA UR4, UR7, UR21, 0x3 ;  /* 0x0000001507047291 */ /* 0x000fe2000f8e18ff */
[----:B-1----:R-:W-:Y:S01]  /*20f0*/  SHF.L.U32 R0, R12, 0x1f, RZ ;  /* 0x0000001f0c007819 */ /* 0x002fe200000006ff */
[----:B------:R-:W-:Y:S01]  /*2100*/  @!P1 SYNCS.ARRIVE.TRANS64.A1T0 RZ, [UR21+0x188], RZ ;  /* 0x000188ffffff99a7 */ /* 0x000fe20008100015 */
[----:B------:R-:W-:-:S06]  /*2110*/  UISETP.GT.AND UP0, UPT, UR45, UR44, UPT ;  /* 0x0000002c2d00728c */ /* 0x000fcc000bf04270 */
[----:B--2-4-:R1:W2:Y:S03]  /*2120*/  SYNCS.PHASECHK.TRANS64.TRYWAIT P0, [UR4+0xa0], R0 ;  /* 0x0000a000ff0075a7 */ /* 0x0142a60008001104 */
[----:B------:R-:W-:Y:S05]  /*2130*/  BRA.U !UP0, `(.L_x_33) ;  /* 0x0000000108bc7547 */ /* 0x000fea000b800000 */
[----:B------:R-:W-:Y:S01]  /*2140*/  UIADD3 UR13, UPT, UPT, UR47, UR6, URZ ;  /* 0x000000062f0d7290 */ /* 0x000fe2000fffe0ff */
[----:B------:R-:W-:-:S11]  /*2150*/  UMOV UR4, UR7 ;  /* 0x0000000700047c82 */ /* 0x000fd60008000000 */
.L_x_39:
[----:B------:R-:W-:Y:S01]  /*2160*/  ULEA UR17, UR4, UR21, 0x3 ;  /* 0x0000001504117291 */ /* 0x000fe2000f8e18ff */
[----:B--2---:R-:W-:Y:S01]  /*2170*/  @!P3 MOV R2, 0x2800 ;  /* 0x000028000002b802 */ /* 0x004fe20000000f00 */
[----:B--2-4-:R-:W-:Y:S10]  /*2180*/  @P0 BRA `(.L_x_34) ;  /* 0x00000000000c0947 */ /* 0x014ff40003800000 */
[----:B------:R-:W-:-:S04]  /*2190*/  SHF.L.U32 R3, R12, 0x1f, RZ ;  /* 0x0000001f0c037819 */ /* 0x000fc800000006ff */
[----:B------:R-:W2:Y:S02]  /*21a0*/  SYNCS.PHASECHK.TRANS64.TRYWAIT P0, [UR17+0xa0], R3 ;  /* 0x0000a003ff0075a7 */ /* 0x000ea40008001111 */
[----:B--2---:R-:W-:Y:S05]  /*21b0*/  @!P0 BRA `(.L_x_35) ;  /* 0x0000008000588947 */ /* 0x004fea0003800000 */
.L_x_34:
[----:B------:R2:W-:Y:S01]  /*21c0*/  @!P3 SYNCS.ARRIVE.TRANS64 RZ, [UR17], R2 ;  /* 0x00000002ffffb9a7 */ /* 0x0005e20008000011 */
[----:B------:R-:W-:-:S04]  /*21d0*/  ULOP3.LUT UR5, UR25, 0x2, URZ, 0xfc, !UPT ;  /* 0x0000000219057892 */ /* 0x000fc8000f8efcff */
[----:B------:R-:W-:-:S09]  /*21e0*/  UISETP.NE.AND UP0, UPT, UR5, 0x2, UPT ;  /* 0x000000020500788c */ /* 0x000fd2000bf05270 */
[----:B------:R-:W-:Y:S05]  /*21f0*/  BRA.U UP0, `(.L_x_36) ;  /* 0x0000000100047547 */ /* 0x000fea000b800000 */
[----:B------:R-:W-:Y:S05]  /*2200*/  BPT.TRAP 0x1 ;  /* 0x000000040000795c */ /* 0x000fea0000300000 */
.L_x_36:
[----:B------:R-:W-:Y:S04]  /*2210*/  BSSY.RECONVERGENT B0, `(.L_x_37) ;  /* 0x0000003000007945 */ /* 0x000fe80003800200 */
[----:B------:R-:W-:Y:S05]  /*2220*/  @P2 BRA `(.L_x_38) ;  /* 0x0000000000042947 */ /* 0x000fea0003800000 */
[----:B------:R-:W-:Y:S05]  /*2230*/  BPT.TRAP 0x1 ;  /* 0x000000040000795c */ /* 0x000fea0000300000 */
.L_x_38:
[----:B------:R-:W-:Y:S05]  /*2240*/  BSYNC.RECONVERGENT B0 ;  /* 0x0000000000007941 */ /* 0x000fea0003800200 */
.L_x_37:
[----:B------:R-:W-:Y:S02]  /*2250*/  UIADD3 UR5, UPT, UPT, UR4, 0x1, URZ ;  /* 0x0000000104057890 */ /* 0x000fe4000fffe0ff */
[----:B------:R-:W-:Y:S02]  /*2260*/  UIADD3 UR14, UP1, UPT, UR28, 0x80, URZ ;  /* 0x000000801c0e7890 */ /* 0x000fe4000ff3e0ff */
[----:B------:R-:W-:Y:S02]  /*2270*/  UISETP.NE.AND UP0, UPT, UR5, 0x14, UPT ;  /* 0x000000140500788c */ /* 0x000fe4000bf05270 */
[----:B------:R-:W-:Y:S02]  /*2280*/  ULEA UR16, UR4, UR38, 0xb ;  /* 0x0000002604107291 */ /* 0x000fe4000f8e58ff */
[----:B------:R-:W-:Y:S02]  /*2290*/  USEL UR8, URZ, 0x1, UP0 ;  /* 0x00000001ff087887 */ /* 0x000fe40008000000 */
[----:B------:R-:W-:-:S02]  /*22a0*/  USEL UR7, UR5, URZ, UP0 ;  /* 0x000000ff05077287 */ /* 0x000fc40008000000 */
[----:B------:R-:W-:Y:S02]  /*22b0*/  UIADD3 UR22, UP0, UPT, UR28, 0x180, URZ ;  /* 0x000001801c167890 */ /* 0x000fe4000ff1e0ff */
[----:B------:R-:W-:Y:S01]  /*22c0*/  ULEA UR5, UR7, UR21, 0x3 ;  /* 0x0000001507057291 */ /* 0x000fe2000f8e18ff */
[----:B------:R-:W-:Y:S01]  /*22d0*/  LOP3.LUT R12, R12, UR8, RZ, 0x3c, !PT ;  /* 0x000000080c0c7c12 */ /* 0x000fe2000f8e3cff */
[----:B------:R-:W-:Y:S02]  /*22e0*/  ULEA UR8, UR4, UR37, 0xd ;  /* 0x0000002504087291 */ /* 0x000fe4000f8e68ff */
[----:B------:R-:W-:Y:S01]  /*22f0*/  USHF.L.U32 UR18, UR6, 0x5, URZ ;  /* 0x0000000506127899 */ /* 0x000fe200080006ff */
[----:B-1----:R-:W-:Y:S01]  /*2300*/  SHF.L.U32 R0, R12, 0x1f, RZ ;  /* 0x0000001f0c007819 */ /* 0x002fe200000006ff */
[----:B------:R-:W-:Y:S02]  /*2310*/  UPRMT UR4, URZ, 0x5410, UR27 ;  /* 0x00005410ff047896 */ /* 0x000fe4000800001b */
[----:B------:R-:W-:Y:S01]  /*2320*/  UIADD3.X UR15, UPT, UPT, URZ, UR29, URZ, UP1, !UPT ;  /* 0x0000001dff0f7290 */ /* 0x000fe20008ffe4ff */
[----:B------:R3:W4:Y:S01]  /*2330*/  SYNCS.PHASECHK.TRANS64.TRYWAIT P0, [UR5+0xa0], R0 ;  /* 0x0000a000ff0075a7 */ /* 0x0007220008001105 */
[----:B------:R-:W-:-:S02]  /*2340*/  UPRMT UR5, URZ, 0x5410, UR26 ;  /* 0x00005410ff057896 */ /* 0x000fc4000800001a */
[----:B------:R-:W-:Y:S01]  /*2350*/  UIADD3.X UR23, UPT, UPT, URZ, UR29, URZ, UP0, !UPT ;  /* 0x0000001dff177290 */ /* 0x000fe200087fe4ff */
[----:B------:R-:W-:Y:S01]  /*2360*/  UMOV UR32, 0x0 ;  /* 0x0000000000207882 */ /* 0x000fe20000000000 */
[----:B------:R-:W-:Y:S01]  /*2370*/  UMOV UR33, 0x10000000 ;  /* 0x1000000000217882 */ /* 0x000fe20000000000 */
[----:B------:R-:W-:Y:S01]  /*2380*/  UMOV UR19, UR35 ;  /* 0x0000002300137c82 */ /* 0x000fe20008000000 */
[----:B------:R-:W-:Y:S01]  /*2390*/  UMOV UR20, UR36 ;  /* 0x0000002400147c82 */ /* 0x000fe20008000000 */
[----:B------:R-:W-:Y:S01]  /*23a0*/  UMOV UR12, UR36 ;  /* 0x00000024000c7c82 */ /* 0x000fe20008000000 */
[----:B------:R-:W-:Y:S01]  /*23b0*/  UMOV UR9, UR17 ;  /* 0x0000001100097c82 */ /* 0x000fe20008000000 */
[----:B------:R-:W-:Y:S01]  /*23c0*/  UMOV UR10, UR18 ;  /* 0x00000012000a7c82 */ /* 0x000fe20008000000 */
[----:B------:R1:W-:Y:S01]  /*23d0*/  UTMALDG.3D.MULTICAST [UR16], [UR14], UR4, desc[UR32] ;  /* 0x000020100e0073b4 */ /* 0x0003e20008011804 */
[----:B------:R-:W-:-:S04]  /*23e0*/  UIADD3 UR6, UPT, UPT, UR6, 0x1, URZ ;  /* 0x0000000106067890 */ /* 0x000fc8000fffe0ff */
[----:B------:R-:W-:Y:S01]  /*23f0*/  UISETP.NE.AND UP0, UPT, UR6, UR13, UPT ;  /* 0x0000000d0600728c */ /* 0x000fe2000bf05270 */
[----:B------:R3:W-:Y:S01]  /*2400*/  UTMALDG.3D.MULTICAST [UR8], [UR22], UR5, desc[UR32] ;  /* 0x00002008160073b4 */ /* 0x0007e20008011805 */
[----:B-1----:R-:W-:-:S07]  /*2410*/  UMOV UR4, UR7 ;  /* 0x0000000700047c82 */ /* 0x002fce0008000000 */
[----:B---3--:R-:W-:Y:S05]  /*2420*/  BRA.U UP0, `(.L_x_39) ;  /* 0xfffffffd004c7547 */ /* 0x008fea000b83ffff */
.L_x_33:
[C---:B------:R-:W-:Y:S01]  /*2430*/  LEA R3, R11.reuse, UR21, 0x3 ;  /* 0x000000150b037c11 */ /* 0x040fe2000f8e18ff */
[----:B------:R-:W-:Y:S01]  /*2440*/  NOP ;  /* 0x0000000000007918 */ /* 0x000fe20000000000 */
[----:B-1----:R-:W-:Y:S02]  /*2450*/  SHF.L.U32 R0, R10, 0x1f, RZ ;  /* 0x0000001f0a007819 */ /* 0x002fe400000006ff */
[----:B------:R-:W-:Y:S02]  /*2460*/  LEA R5, R11, UR21, 0x4 ;  /* 0x000000150b057c11 */ /* 0x000fe4000f8e20ff */
[----:B--2-4-:R-:W1:Y:S02]  /*2470*/  SYNCS.PHASECHK.TRANS64.TRYWAIT P0, [R3+URZ+0x190], R0 ;  /* 0x00019000030075a7 */ /* 0x014e6400080011ff */
[----:B-1----:R-:W-:Y:S05]  /*2480*/  @!P0 BRA `(.L_x_40) ;  /* 0x0000007c00bc8947 */ /* 0x002fea0003800000 */
.L_x_152:
[----:B------:R-:W2:Y:S01]  /*2490*/  LDS.128 R4, [R5+0x220] ;  /* 0x0002200005047984 */ /* 0x000ea20000000c00 */
[----:B------:R-:W-:Y:S01]  /*24a0*/  UISETP.GE.AND UP0, UPT, UR42, 0x1, UPT ;  /* 0x000000012a00788c */ /* 0x000fe2000bf06270 */
[----:B------:R-:W-:Y:S01]  /*24b0*/  @!PT LDS RZ, [RZ] ;  /* 0x00000000fffff984 */ /* 0x000fe20000000800 */
[----:B------:R-:W-:Y:S01]  /*24c0*/  @!PT LDS RZ, [RZ] ;  /* 0x00000000fffff984 */ /* 0x000fe20000000800 */
[----:B------:R-:W-:Y:S01]  /*24d0*/  @!PT LDS RZ, [RZ] ;  /* 0x00000000fffff984 */ /* 0x000fe20000000800 */
[----:B------:R-:W-:Y:S01]  /*24e0*/  @!PT LDS RZ, [RZ] ;  /* 0x00000000fffff984 */ /* 0x000fe20000000800 */
[----:B------:R3:W-:Y:S06]  /*24f0*/  MEMBAR.ALL.CTA ;  /* 0x0000000000007992 */ /* 0x0007ec0000008000 */
[----:B---3--:R-:W3:Y:S01]  /*2500*/  FENCE.VIEW.ASYNC.S ;  /* 0x00000000000073c6 */ /* 0x008ee20000000000 */
[----:B--2---:R-:W-:-:S13]  /*2510*/  LOP3.LUT P0, RZ, R6, 0x1, RZ, 0xc0, !PT ;  /* 0x0000000106ff7812 */ /* 0x004fda000780c0ff */
[----:B---3--:R-:W-:Y:S01]  /*2520*/  VOTEU.ANY UP1, P0 ;  /* 0x0000000000ff7886 */ /* 0x008fe20000020100 */
[----:B------:R-:W-:-:S13]  /*2530*/  PLOP3.LUT P0, PT, PT, PT, UP1, 0x80, 0x8 ;  /* 0x000000000008781c */ /* 0x000fda0003f0f018 */
[----:B-1----:R-:W-:Y:S02]  /*2540*/  @P0 LOP3.LUT R0, R5, 0xffff, RZ, 0xc0, !PT ;  /* 0x0000ffff05000812 */ /* 0x002fe400078ec0ff */
[----:B------:R-:W-:Y:S02]  /*2550*/  @P0 MOV R2, R4 ;  /* 0x0000000400020202 */ /* 0x000fe40000000f00 */
[----:B------:R-:W-:Y:S01]  /*2560*/  @P0 R2UR UR5, R0 ;  /* 0x00000000000502ca */ /* 0x000fe200000e0000 */
[----:B------:R-:W-:Y:S01]  /*2570*/  VIADD R0, R3, 0x1a0 ;  /* 0x000001a003007836 */ /* 0x000fe20000000000 */
[----:B------:R-:W-:Y:S02]  /*2580*/  @P0 SHF.R.U32.HI R4, RZ, 0x10, R5 ;  /* 0x00000010ff040819 */ /* 0x000fe40000011605 */
[----:B------:R-:W-:Y:S02]  /*2590*/  @P0 R2UR UR6, R2 ;  /* 0x00000000020602ca */ /* 0x000fe400000e0000 */
[----:B------:R-:W-:-:S02]  /*25a0*/  PRMT R0, RZ, 0x654, R0 ;  /* 0x00000654ff007816 */ /* 0x000fc40000000000 */
[----:B------:R-:W-:Y:S02]  /*25b0*/  @P0 R2UR UR4, R4 ;  /* 0x00000000040402ca */ /* 0x000fe400000e0000 */
[----:B------:R1:W-:Y:S03]  /*25c0*/  SYNCS.ARRIVE.TRANS64.RED.A1T0 RZ, [R0+URZ], RZ ;  /* 0x000000ff00ff79a7 */ /* 0x0003e600081004ff */
[----:B------:R-:W-:-:S04]  /*25d0*/  @UP1 UMOV UR39, UR5 ;  /* 0x0000000500271c82 */ /* 0x000fc80008000000 */
[----:B------:R-:W-:-:S04]  /*25e0*/  @UP1 UMOV UR40, UR6 ;  /* 0x0000000600281c82 */ /* 0x000fc80008000000 */
[----:B------:R-:W-:Y:S01]  /*25f0*/  @UP1 UMOV UR36, UR4 ;  /* 0x0000000400241c82 */ /* 0x000fe20008000000 */
[----:B------:R-:W-:Y:S05]  /*2600*/  BRA.U !UP0, `(.L_x_41) ;  /* 0x0000000108d47547 */ /* 0x000fea000b800000 */
[----:B------:R-:W2:Y:S01]  /*2610*/  LDCU.128 UR12, c[0x0][0xb10] ;  /* 0x00016200ff0c77ac */ /* 0x000ea20008000c00 */
[----:B------:R-:W3:Y:S01]  /*2620*/  LDCU UR22, c[0x0][0xb20] ;  /* 0x00016400ff1677ac */ /* 0x000ee20008000800 */
[----:B------:R-:W4:Y:S01]  /*2630*/  LDCU UR20, c[0x0][0xb0c] ;  /* 0x00016180ff1477ac */ /* 0x000f220008000800 */
[----:B------:R-:W1:Y:S01]  /*2640*/  LDCU.64 UR8, c[0x0][0xb28] ;  /* 0x00016500ff0877ac */ /* 0x000e620008000a00 */
[----:B------:R-:W-:Y:S02]  /*2650*/  UISETP.NE.AND UP3, UPT, UR42, 0x1, UPT ;  /* 0x000000012a00788c */ /* 0x000fe4000bf65270 */
[----:B--2---:R-:W-:Y:S02]  /*2660*/  UIMAD.WIDE.U32 UR10, UR41, UR15, URZ ;  /* 0x0000000f290a72a5 */ /* 0x004fe4000f8e00ff */
[----:B------:R-:W-:Y:S02]  /*2670*/  UIMAD.WIDE.U32 UR4, UR43, UR12, URZ ;  /* 0x0000000c2b0472a5 */ /* 0x000fe4000f8e00ff */
[----:B------:R-:W-:-:S02]  /*2680*/  UISETP.NE.AND UP0, UPT, UR14, 0x1, UPT ;  /* 0x000000010e00788c */ /* 0x000fc4000bf05270 */
[----:B------:R-:W-:Y:S01]  /*2690*/  UIMAD.WIDE.U32 UR18, UR39, UR15, URZ ;  /* 0x0000000f271272a5 */ /* 0x000fe2000f8e00ff */
[----:B------:R-:W-:Y:S02]  /*26a0*/  UMOV UR10, UR11 ;  /* 0x0000000b000a7c82 */ /* 0x000fe40008000000 */
[----:B------:R-:W-:Y:S01]  /*26b0*/  UMOV UR4, UR5 ;  /* 0x0000000500047c82 */ /* 0x000fe20008000000 */
[----:B---3--:R-:W-:Y:S02]  /*26c0*/  USHF.R.U32.HI UR10, URZ, UR22, UR10 ;  /* 0x00000016ff0a7299 */ /* 0x008fe4000801160a */
[----:B----4-:R-:W-:Y:S02]  /*26d0*/  UISETP.NE.AND UP2, UPT, UR20, 0x1, UPT ;  /* 0x000000011400788c */ /* 0x010fe4000bf45270 */
[----:B------:R-:W-:Y:S02]  /*26e0*/  USHF.R.U32.HI UR4, URZ, UR13, UR4 ;  /* 0x0000000dff047299 */ /* 0x000fe40008011604 */
[----:B------:R-:W-:-:S02]  /*26f0*/  USEL UR5, UR41, UR10, !UP0 ;  /* 0x0000000a29057287 */ /* 0x000fc4000c000000 */
[----:B------:R-:W-:Y:S02]  /*2700*/  USEL UR6, UR43, UR4, !UP2 ;  /* 0x000000042b067287 */ /* 0x000fe4000d000000 */
[----:B-1----:R-:W-:Y:S01]  /*2710*/  UIMAD.WIDE.U32 UR10, UR5, UR8, URZ ;  /* 0x00000008050a72a5 */ /* 0x002fe2000f8e00ff */
[----:B------:R-:W-:Y:S01]  /*2720*/  UMOV UR4, UR19 ;  /* 0x0000001300047c82 */ /* 0x000fe20008000000 */
[----:B------:R-:W-:Y:S02]  /*2730*/  UIMAD.WIDE.U32 UR16, UR40, UR12, URZ ;  /* 0x0000000c281072a5 */ /* 0x000fe4000f8e00ff */
[----:B------:R-:W-:-:S03]  /*2740*/  UIMAD.WIDE.U32 UR18, UR6, UR8, URZ ;  /* 0x00000008061272a5 */ /* 0x000fc6000f8e00ff */
[----:B------:R-:W-:Y:S01]  /*2750*/  UMOV UR10, UR11 ;  /* 0x0000000b000a7c82 */ /* 0x000fe20008000000 */
[----:B------:R-:W-:Y:S02]  /*2760*/  USHF.R.U32.HI UR4, URZ, UR22, UR4 ;  /* 0x00000016ff047299 */ /* 0x000fe40008011604 */
[----:B------:R-:W-:Y:S01]  /*2770*/  @UP3 USHF.R.U32.HI UR5, URZ, UR9, UR10 ;  /* 0x00000009ff053299 */ /* 0x000fe2000801160a */
[----:B------:R-:W-:Y:S01]  /*2780*/  UMOV UR16, UR17 ;  /* 0x0000001100107c82 */ /* 0x000fe20008000000 */
[----:B------:R-:W-:Y:S01]  /*2790*/  UMOV UR18, UR19 ;  /* 0x0000001300127c82 */ /* 0x000fe20008000000 */
[----:B------:R-:W-:Y:S02]  /*27a0*/  USHF.R.U32.HI UR13, URZ, UR13, UR16 ;  /* 0x0000000dff0d7299 */ /* 0x000fe40008011610 */
[----:B------:R-:W-:Y:S02]  /*27b0*/  USEL UR4, UR39, UR4, !UP0 ;  /* 0x0000000427047287 */ /* 0x000fe4000c000000 */
[----:B------:R-:W-:-:S02]  /*27c0*/  @UP3 USHF.R.U32.HI UR6, URZ, UR9, UR18 ;  /* 0x00000009ff063299 */ /* 0x000fc40008011612 */
[----:B------:R-:W-:Y:S02]  /*27d0*/  UIMAD UR10, UR42, UR5, URZ ;  /* 0x000000052a0a72a4 */ /* 0x000fe4000f8e02ff */
[----:B------:R-:W-:Y:S02]  /*27e0*/  USEL UR5, UR40, UR13, !UP2 ;  /* 0x0000000d28057287 */ /* 0x000fe4000d000000 */
[----:B------:R-:W-:Y:S02]  /*27f0*/  UIMAD UR12, UR42, UR6, URZ ;  /* 0x000000062a0c72a4 */ /* 0x000fe4000f8e02ff */
[----:B------:R-:W-:Y:S02]  /*2800*/  UISETP.GE.AND UP0, UPT, UR4, UR10, UPT ;  /* 0x0000000a0400728c */ /* 0x000fe4000bf06270 */
[----:B------:R-:W-:Y:S02]  /*2810*/  UIMAD.WIDE.U32 UR10, UR4, UR8, URZ ;  /* 0x00000008040a72a5 */ /* 0x000fe4000f8e00ff */
[----:B------:R-:W-:-:S02]  /*2820*/  UISETP.GE.OR UP0, UPT, UR5, UR12, UP0 ;  /* 0x0000000c0500728c */ /* 0x000fc40008706670 */
        /* <DEDUP_REMOVED lines=19> */
.L_x_41:
[----:B------:R-:W2:Y:S02]  /*2960*/  LDCU UR4, c[0x0][0xb30] ;  /* 0x00016600ff0477ac */ /* 0x000ea40008000800 */
[----:B--2---:R-:W-:-:S09]  /*2970*/  UISETP.NE.AND UP0, UPT, UR4, 0x1, UPT ;  /* 0x000000010400788c */ /* 0x004fd2000bf05270 */
        /* <DEDUP_REMOVED lines=18> */
.L_x_42:
[----:B------:R-:W-:Y:S01]  /*2aa0*/  VIADD R11, R11, 0x1 ;  /* 0x000000010b0b7836 */ /* 0x000fe20000000000 */
[----:B------:R-:W-:Y:S01]  /*2ab0*/  PLOP3.LUT P1, PT, PT, PT, PT, 0x80, 0x8 ;  /* 0x000000000008781c */ /* 0x000fe20003f2f070 */
[----:B------:R-:W-:Y:S02]  /*2ac0*/  UIADD3 UR16, UPT, UPT, UR40, UR62, URZ ;  /* 0x0000003e28107290 */ /* 0x000fe4000fffe0ff */
[----:B------:R-:W-:Y:S01]  /*2ad0*/  UIADD3 UR20, UPT, UPT, UR39, UR59, URZ ;  /* 0x0000003b27147290 */ /* 0x000fe2000fffe0ff */
[----:B------:R-:W-:-:S04]  /*2ae0*/  ISETP.NE.AND P0, PT, R11, 0x2, PT ;  /* 0x000000020b00780c */ /* 0x000fc80003f05270 */
[----:B------:R-:W-:Y:S02]  /*2af0*/  SEL R3, RZ, 0x1, P0 ;  /* 0x00000001ff037807 */ /* 0x000fe40000000000 */
[----:B------:R-:W-:Y:S02]  /*2b00*/  SEL R11, R11, RZ, P0 ;  /* 0x000000ff0b0b7207 */ /* 0x000fe40000000000 */
[----:B------:R-:W-:Y:S01]  /*2b10*/  LOP3.LUT R10, R10, R3, RZ, 0x3c, !PT ;  /* 0x000000030a0a7212 */ /* 0x000fe200078e3cff */
[----:B------:R-:W-:Y:S06]  /*2b20*/  BRA.U UP1, `(.L_x_43) ;  /* 0xfffffff101547547 */ /* 0x000fec000b83ffff */
[----:B------:R-:W-:Y:S01]  /*2b30*/  UIADD3 UR21, UPT, UPT, UR21, 0xa0, URZ ;  /* 0x000000a015157890 */ /* 0x000fe2000fffe0ff */
[----:B------:R-:W-:-:S03]  /*2b40*/  SHF.L.U32 R3, R12, 0x1f, RZ ;  /* 0x0000001f0c037819 */ /* 0x000fc600000006ff */
[----:B------:R-:W-:-:S09]  /*2b50*/  ULEA UR4, UR7, UR21, 0x3 ;  /* 0x0000001507047291 */ /* 0x000fd2000f8e18ff */
[----:B------:R-:W2:Y:S02]  /*2b60*/  SYNCS.PHASECHK.TRANS64.TRYWAIT P0, [UR4], R3 ;  /* 0x00000003ff0075a7 */ /* 0x000ea40008001104 */
[----:B--2---:R-:W-:Y:S05]  /*2b70*/  @!P0 BRA `(.L_x_44) ;  /* 0x0000007800148947 */ /* 0x004fea0003800000 */
.L_x_154:
[----:B------:R-:W-:-:S04]  /*2b80*/  UIADD3 UR4, UPT, UPT, UR7, 0x1, URZ ;  /* 0x0000000107047890 */ /* 0x000fc8000fffe0ff */
[----:B------:R-:W-:-:S04]  /*2b90*/  UISETP.NE.AND UP0, UPT, UR4, 0x14, UPT ;  /* 0x000000140400788c */ /* 0x000fc8000bf05270 */
[----:B------:R-:W-:Y:S02]  /*2ba0*/  USEL UR6, URZ, 0x1, UP0 ;  /* 0x00000001ff067887 */ /* 0x000fe40008000000 */
[----:B------:R-:W-:-:S04]  /*2bb0*/  USEL UR4, UR4, URZ, UP0 ;  /* 0x000000ff04047287 */ /* 0x000fc80008000000 */
[----:B------:R-:W-:Y:S01]  /*2bc0*/  ULEA UR5, UR4, UR21, 0x3 ;  /* 0x0000001504057291 */ /* 0x000fe2000f8e18ff */
[----:B------:R-:W-:-:S04]  /*2bd0*/  LOP3.LUT R2, R12, UR6, RZ, 0x3c, !PT ;  /* 0x000000060c027c12 */ /* 0x000fc8000f8e3cff */
[----:B-1----:R-:W-:-:S04]  /*2be0*/  SHF.L.U32 R3, R2, 0x1f, RZ ;  /* 0x0000001f02037819 */ /* 0x002fc800000006ff */
[----:B------:R-:W1:Y:S02]  /*2bf0*/  SYNCS.PHASECHK.TRANS64.TRYWAIT P0, [UR5], R3 ;  /* 0x00000003ff0075a7 */ /* 0x000e640008001105 */
[----:B-1----:R-:W-:Y:S05]  /*2c00*/  @!P0 BRA `(.L_x_45) ;  /* 0x0000007800088947 */ /* 0x002fea0003800000 */
.L_x_156:
        /* <DEDUP_REMOVED lines=9> */
.L_x_158:
        /* <DEDUP_REMOVED lines=9> */
.L_x_160:
        /* <DEDUP_REMOVED lines=9> */
.L_x_162:
        /* <DEDUP_REMOVED lines=9> */
.L_x_164:
        /* <DEDUP_REMOVED lines=9> */
.L_x_166:
        /* <DEDUP_REMOVED lines=9> */
.L_x_168:
        /* <DEDUP_REMOVED lines=9> */
.L_x_170:
        /* <DEDUP_REMOVED lines=9> */
.L_x_172:
        /* <DEDUP_REMOVED lines=9> */
.L_x_174:
        /* <DEDUP_REMOVED lines=9> */
.L_x_176:
        /* <DEDUP_REMOVED lines=9> */
.L_x_178:
        /* <DEDUP_REMOVED lines=9> */
.L_x_180:
        /* <DEDUP_REMOVED lines=9> */
.L_x_182:
        /* <DEDUP_REMOVED lines=9> */
.L_x_184:
        /* <DEDUP_REMOVED lines=9> */
.L_x_186:
        /* <DEDUP_REMOVED lines=9> */
.L_x_188:
        /* <DEDUP_REMOVED lines=9> */
.L_x_190:
[----:B------:R-:W-:-:S04]  /*35a0*/  UIADD3 UR4, UPT, UPT, UR4, 0x1, URZ ;  /* 0x0000000104047890 */ /* 0x000fc8000fffe0ff */
[----:B------:R-:W-:-:S04]  /*35b0*/  UISETP.NE.AND UP0, UPT, UR4, 0x14, UPT ;  /* 0x000000140400788c */ /* 0x000fc8000bf05270 */
[----:B------:R-:W-:Y:S02]  /*35c0*/  USEL UR5, URZ, 0x1, UP0 ;  /* 0x00000001ff057887 */ /* 0x000fe40008000000 */
[----:B------:R-:W-:-:S04]  /*35d0*/  USEL UR4, UR4, URZ, UP0 ;  /* 0x000000ff04047287 */ /* 0x000fc80008000000 */
[----:B------:R-:W-:Y:S01]  /*35e0*/  ULEA UR4, UR4, UR21, 0x3 ;  /* 0x0000001504047291 */ /* 0x000fe2000f8e18ff */
[----:B-1----:R-:W-:-:S04]  /*35f0*/  LOP3.LUT R3, R2, UR5, RZ, 0x3c, !PT ;  /* 0x0000000502037c12 */ /* 0x002fc8000f8e3cff */
[----:B------:R-:W-:Y:S01]  /*3600*/  SHF.L.U32 R3, R3, 0x1f, RZ ;  /* 0x0000001f03037819 */ /* 0x000fe200000006ff */
[----:B------:R-:W-:-:S07]  /*3610*/  IMAD.U32 R0, RZ, RZ, UR4 ;  /* 0x00000004ff007e24 */ /* 0x000fce000f8e00ff */
.L_x_63:
[----:B-1----:R1:W2:Y:S02]  /*3620*/  SYNCS.PHASECHK.TRANS64.TRYWAIT P0, [R0+URZ], R3 ;  /* 0x00000003000075a7 */ /* 0x0022a400080011ff */
[----:B--2---:R-:W-:Y:S05]  /*3630*/  @!P0 NANOSLEEP.SYNCS 0x989680 ;  /* 0x009896800000895d */ /* 0x004fea0003900000 */
[----:B------:R-:W2:Y:S02]  /*3640*/  @!P0 SYNCS.PHASECHK.TRANS64 P0, [R0+URZ], R3 ;  /* 0x00000003000085a7 */ /* 0x000ea400080010ff */
[----:B--2---:R-:W-:Y:S05]  /*3650*/  @P0 EXIT ;  /* 0x000000000000094d */ /* 0x004fea0003800000 */
[----:B------:R-:W-:Y:S05]  /*3660*/  BRA `(.L_x_63) ;  /* 0xfffffffc00ec7947 */ /* 0x000fea000383ffff */
.L_x_23:
[----:B------:R-:W2:Y:S02]  /*3670*/  S2UR UR4, SR_CgaCtaId ;  /* 0x00000000000479c3 */ /* 0x000ea40000008800 */
[----:B--2---:R-:W-:-:S04]  /*3680*/  UISETP.NE.AND UP0, UPT, UR4, URZ, UPT ;  /* 0x000000ff0400728c */ /* 0x004fc8000bf05270 */
[----:B------:R-:W-:-:S09]  /*3690*/  UISETP.NE.OR UP0, UPT, UR17, 0x1, UP0 ;  /* 0x000000011100788c */ /* 0x000fd20008705670 */
[----:B------:R-:W-:Y:S05]  /*36a0*/  BRA.U UP0, `(.L_x_64) ;  /* 0x00000005004c7547 */ /* 0x000fea000b800000 */
[----:B------:R-:W2:Y:S01]  /*36b0*/  S2UR UR5, SR_CgaCtaId ;  /* 0x00000000000579c3 */ /* 0x000ea20000008800 */
[----:B------:R-:W-:Y:S01]  /*36c0*/  UMOV UR4, 0x400 ;  /* 0x0000040000047882 */ /* 0x000fe20000000000 */
[----:B------:R-:W-:Y:S01]  /*36d0*/  ISETP.GE.U32.AND P2, PT, R0, 0x8, PT ;  /* 0x000000080000780c */ /* 0x000fe20003f46070 */
[----:B------:R-:W-:Y:S01]  /*36e0*/  IMAD.MOV.U32 R12, RZ, RZ, 0x1 ;  /* 0x00000001ff0c7424 */ /* 0x000fe200078e00ff */
[----:B------:R-:W-:Y:S02]  /*36f0*/  CS2R R10, SRZ ;  /* 0x00000000000a7805 */ /* 0x000fe4000001ff00 */
[----:B------:R-:W-:Y:S01]  /*3700*/  CS2R R8, SRZ ;  /* 0x0000000000087805 */ /* 0x000fe2000001ff00 */
[----:B--2---:R-:W-:-:S03]  /*3710*/  ULEA UR6, UR5, UR4, 0x18 ;  /* 0x0000000405067291 */ /* 0x004fc6000f8ec0ff */
[----:B------:R-:W-:-:S09]  /*3720*/  UMOV UR5, URZ ;  /* 0x000000ff00057c82 */ /* 0x000fd20008000000 */
.L_x_68:
[----:B------:R-:W-:Y:S02]  /*3730*/  LEA R2, R8, UR6, 0x3 ;  /* 0x0000000608027c11 */ /* 0x000fe4000f8e18ff */
[----:B------:R-:W-:-:S03]  /*3740*/  SHF.L.U32 R5, R9, 0x1f, RZ ;  /* 0x0000001f09057819 */ /* 0x000fc600000006ff */
[----:B------:R-:W-:Y:S01]  /*3750*/  VIADD R4, R2, 0x200 ;  /* 0x0000020002047836 */ /* 0x000fe20000000000 */
[----:B------:R-:W2:Y:S02]  /*3760*/  SYNCS.PHASECHK.TRANS64.TRYWAIT P0, [R2+URZ+0x1f0], R5 ;  /* 0x0001f005020075a7 */ /* 0x000ea400080011ff */
[----:B--2---:R-:W-:Y:S05]  /*3770*/  @!P0 BRA `(.L_x_65) ;  /* 0x0000007000dc8947 */ /* 0x004fea0003800000 */
.L_x_191:
[----:B------:R-:W-:Y:S01]  /*3780*/  ULEA UR4, UR5, UR6, 0x3 ;  /* 0x0000000605047291 */ /* 0x000fe2000f8e18ff */
[----:B------:R-:W-:Y:S02]  /*3790*/  PRMT R4, RZ, 0x654, R4 ;  /* 0x00000654ff047816 */ /* 0x000fe40000000004 */
[----:B--2---:R-:W-:Y:S01]  /*37a0*/  SHF.L.U32 R5, R12, 0x1f, RZ ;  /* 0x0000001f0c057819 */ /* 0x004fe200000006ff */
[----:B------:R-:W-:Y:S01]  /*37b0*/  UIADD3 UR7, UPT, UPT, UR4, 0x190, URZ ;  /* 0x0000019004077890 */ /* 0x000fe2000fffe0ff */
[----:B------:R2:W-:Y:S05]  /*37c0*/  SYNCS.ARRIVE.TRANS64.RED.A1T0 RZ, [R4+URZ], RZ ;  /* 0x000000ff04ff79a7 */ /* 0x0005ea00081004ff */
[----:B------:R-:W-:Y:S01]  /*37d0*/  IMAD.U32 R7, RZ, RZ, UR7 ;  /* 0x00000007ff077e24 */ /* 0x000fe2000f8e00ff */
[----:B------:R-:W3:Y:S04]  /*37e0*/  SYNCS.PHASECHK.TRANS64.TRYWAIT P0, [UR4+0x1a0], R5 ;  /* 0x0001a005ff0075a7 */ /* 0x000ee80008001104 */
[----:B------:R-:W-:Y:S01]  /*37f0*/  PRMT R6, R0, 0x654, R7 ;  /* 0x0000065400067816 */ /* 0x000fe20000000007 */
[----:B--2---:R-:W-:Y:S01]  /*3800*/  @!P2 IMAD.MOV.U32 R4, RZ, RZ, 0x10 ;  /* 0x00000010ff04a424 */ /* 0x004fe200078e00ff */
[----:B---3--:R-:W-:Y:S06]  /*3810*/  @!P0 BRA `(.L_x_66) ;  /* 0x0000007000c88947 */ /* 0x008fec0003800000 */
.L_x_193:
[----:B------:R-:W-:Y:S01]  /*3820*/  ULEA UR8, UR5, UR6, 0x4 ;  /* 0x0000000605087291 */ /* 0x000fe2000f8e20ff */
[----:B------:R-:W-:Y:S01]  /*3830*/  SEL R3, R6, R3, !P2 ;  /* 0x0000000306037207 */ /* 0x000fe20005000000 */
[----:B------:R-:W-:Y:S01]  /*3840*/  UIADD3 UR9, UPT, UPT, UR4, 0x190, URZ ;  /* 0x0000019004097890 */ /* 0x000fe2000fffe0ff */
[----:B--2---:R-:W-:Y:S01]  /*3850*/  LEA R2, R11, UR6, 0x3 ;  /* 0x000000060b027c11 */ /* 0x004fe2000f8e18ff */
[----:B------:R-:W-:Y:S01]  /*3860*/  UIADD3 UR8, UPT, UPT, UR8, 0x220, URZ ;  /* 0x0000022008087890 */ /* 0x000fe2000fffe0ff */
[----:B------:R-:W-:Y:S01]  /*3870*/  SHF.L.U32 R5, R10, 0x1f, RZ ;  /* 0x0000001f0a057819 */ /* 0x000fe200000006ff */
[----:B------:R2:W-:Y:S01]  /*3880*/  @!P2 SYNCS.ARRIVE.TRANS64.RED RZ, [R3+URZ], R4 ;  /* 0x0000000403ffa9a7 */ /* 0x0005e200080004ff */
[----:B------:R-:W-:Y:S01]  /*3890*/  UIADD3 UR4, UPT, UPT, UR5, 0x1, URZ ;  /* 0x0000000105047890 */ /* 0x000fe2000fffe0ff */
[----:B------:R-:W-:-:S03]  /*38a0*/  VIADD R8, R8, 0x1 ;  /* 0x0000000108087836 */ /* 0x000fc60000000000 */
[----:B------:R-:W-:Y:S02]  /*38b0*/  UISETP.NE.AND UP0, UPT, UR4, 0x2, UPT ;  /* 0x000000020400788c */ /* 0x000fe4000bf05270 */
[----:B------:R-:W-:Y:S06]  /*38c0*/  UGETNEXTWORKID.BROADCAST [UR8], [UR9] ;  /* 0x00000000080073ca */ /* 0x000fec0008000100 */
[----:B------:R-:W-:Y:S01]  /*38d0*/  USEL UR7, URZ, 0x1, UP0 ;  /* 0x00000001ff077887 */ /* 0x000fe20008000000 */
[----:B------:R-:W-:Y:S01]  /*38e0*/  ISETP.NE.AND P0, PT, R8, 0x2, PT ;  /* 0x000000020800780c */ /* 0x000fe20003f05270 */
[----:B------:R-:W-:Y:S01]  /*38f0*/  USEL UR5, UR4, URZ, UP0 ;  /* 0x000000ff04057287 */ /* 0x000fe20008000000 */
[----:B------:R-:W3:Y:S03]  /*3900*/  SYNCS.PHASECHK.TRANS64.TRYWAIT P1, [R2+URZ+0x190], R5 ;  /* 0x00019005020075a7 */ /* 0x000ee600080211ff */
[----:B------:R-:W-:Y:S01]  /*3910*/  LOP3.LUT R12, R12, UR7, RZ, 0x3c, !PT ;  /* 0x000000070c0c7c12 */ /* 0x000fe2000f8e3cff */
[----:B--23--:R-:W-:Y:S07]  /*3920*/  @!P1 BRA `(.L_x_67) ;  /* 0x00000070009c9947 */ /* 0x00cfee0003800000 */
.L_x_194:
[C---:B------:R-:W-:Y:S01]  /*3930*/  LEA R4, R11.reuse, UR6, 0x4 ;  /* 0x000000060b047c11 */ /* 0x040fe2000f8e20ff */
[----:B--2---:R-:W-:Y:S01]  /*3940*/  VIADD R2, R2, 0x1a0 ;  /* 0x000001a002027836 */ /* 0x004fe20000000000 */
[----:B------:R-:W-:Y:S01]  /*3950*/  SEL R8, R8, RZ, P0 ;  /* 0x000000ff08087207 */ /* 0x000fe20000000000 */
[----:B------:R-:W-:-:S03]  /*3960*/  VIADD R11, R11, 0x1 ;  /* 0x000000010b0b7836 */ /* 0x000fc60000000000 */
[----:B------:R-:W2:Y:S01]  /*3970*/  LDS.128 R4, [R4+0x220] ;  /* 0x0002200004047984 */ /* 0x000ea20000000c00 */
[----:B------:R-:W-:Y:S02]  /*3980*/  PRMT R2, RZ, 0x654, R2 ;  /* 0x00000654ff027816 */ /* 0x000fe40000000002 */
[C---:B------:R-:W-:Y:S01]  /*3990*/  ISETP.NE.AND P1, PT, R11.reuse, 0x2, PT ;  /* 0x000000020b00780c */ /* 0x040fe20003f25270 */
[----:B------:R-:W-:Y:S01]  /*39a0*/  @!PT LDS RZ, [RZ] ;  /* 0x00000000fffff984 */ /* 0x000fe20000000800 */
[----:B------:R-:W-:Y:S01]  /*39b0*/  @!PT LDS RZ, [RZ] ;  /* 0x00000000fffff984 */ /* 0x000fe20000000800 */
[----:B------:R-:W-:Y:S01]  /*39c0*/  @!PT LDS RZ, [RZ] ;  /* 0x00000000fffff984 */ /* 0x000fe20000000800 */
[----:B------:R-:W-:Y:S01]  /*39d0*/  @!PT LDS RZ, [RZ] ;  /* 0x00000000fffff984 */ /* 0x000fe20000000800 */
[----:B------:R3:W-:Y:S06]  /*39e0*/  MEMBAR.ALL.CTA ;  /* 0x0000000000007992 */ /* 0x0007ec0000008000 */
[----:B---3--:R-:W3:Y:S01]  /*39f0*/  FENCE.VIEW.ASYNC.S ;  /* 0x00000000000073c6 */ /* 0x008ee20000000000 */
[----:B------:R-:W-:Y:S01]  /*3a00*/  SEL R11, R11, RZ, P1 ;  /* 0x000000ff0b0b7207 */ /* 0x000fe20000800000 */
[----:B---3--:R3:W-:Y:S01]  /*3a10*/  SYNCS.ARRIVE.TRANS64.RED.A1T0 RZ, [R2+URZ], RZ ;  /* 0x000000ff02ff79a7 */ /* 0x0087e200081004ff */
[----:B--2---:R-:W-:-:S02]  /*3a20*/  LOP3.LUT P3, RZ, R6, 0x1, RZ, 0xc0, !PT ;  /* 0x0000000106ff7812 */ /* 0x004fc4000786c0ff */
[----:B------:R-:W-:-:S04]  /*3a30*/  SEL R5, RZ, 0x1, P1 ;  /* 0x00000001ff057807 */ /* 0x000fc80000800000 */
[----:B------:R-:W-:Y:S02]  /*3a40*/  LOP3.LUT R10, R10, R5, RZ, 0x3c, !PT ;  /* 0x000000050a0a7212 */ /* 0x000fe400078e3cff */
[----:B---3--:R-:W-:-:S04]  /*3a50*/  SEL R2, RZ, 0x1, P0 ;  /* 0x00000001ff027807 */ /* 0x008fc80000000000 */
[----:B------:R-:W-:Y:S01]  /*3a60*/  LOP3.LUT R9, R9, R2, RZ, 0x3c, !PT ;  /* 0x0000000209097212 */ /* 0x000fe200078e3cff */
[----:B------:R-:W-:Y:S06]  /*3a70*/  @P3 BRA `(.L_x_68) ;  /* 0xfffffffc002c3947 */ /* 0x000fec000383ffff */
[----:B------:R-:W-:Y:S01]  /*3a80*/  ULEA UR4, UR5, UR6, 0x3 ;  /* 0x0000000605047291 */ /* 0x000fe2000f8e18ff */
[----:B------:R-:W-:-:S08]  /*3a90*/  SHF.L.U32 R3, R12, 0x1f, RZ ;  /* 0x0000001f0c037819 */ /* 0x000fd000000006ff */
[----:B------:R-:W2:Y:S02]  /*3aa0*/  SYNCS.PHASECHK.TRANS64 P0, [UR4+0x1a0], R3 ;  /* 0x0001a003ff0075a7 */ /* 0x000ea40008001004 */
[----:B--2---:R-:W-:Y:S05]  /*3ab0*/  @P0 BRA `(.L_x_69) ;  /* 0x0000000000080947 */ /* 0x004fea0003800000 */
[----:B------:R-:W2:Y:S02]  /*3ac0*/  SYNCS.PHASECHK.TRANS64.TRYWAIT P0, [UR4+0x1a0], R3 ;  /* 0x0001a003ff0075a7 */ /* 0x000ea40008001104 */
[----:B--2---:R-:W-:Y:S05]  /*3ad0*/  @!P0 BRA `(.L_x_70) ;  /* 0x0000007000448947 */ /* 0x004fea0003800000 */
.L_x_69:
[----:B------:R-:W-:-:S04]  /*3ae0*/  UIADD3 UR7, UPT, UPT, UR5, 0x1, URZ ;  /* 0x0000000105077890 */ /* 0x000fc8000fffe0ff */
[----:B------:R-:W-:-:S04]  /*3af0*/  UISETP.NE.AND UP0, UPT, UR7, 0x2, UPT ;  /* 0x000000020700788c */ /* 0x000fc8000bf05270 */
[----:B------:R-:W-:Y:S02]  /*3b00*/  USEL UR8, URZ, 0x1, UP0 ;  /* 0x00000001ff087887 */ /* 0x000fe40008000000 */
[----:B------:R-:W-:-:S04]  /*3b10*/  USEL UR7, UR7, URZ, UP0 ;  /* 0x000000ff07077287 */ /* 0x000fc80008000000 */
[----:B------:R-:W-:Y:S01]  /*3b20*/  ULEA UR7, UR7, UR6, 0x3 ;  /* 0x0000000607077291 */ /* 0x000fe2000f8e18ff */
[----:B--2---:R-:W-:-:S04]  /*3b30*/  LOP3.LUT R3, R12, UR8, RZ, 0x3c, !PT ;  /* 0x000000080c037c12 */ /* 0x004fc8000f8e3cff */
[----:B------:R-:W-:-:S04]  /*3b40*/  SHF.L.U32 R0, R3, 0x1f, RZ ;  /* 0x0000001f03007819 */ /* 0x000fc800000006ff */
[----:B------:R-:W2:Y:S02]  /*3b50*/  SYNCS.PHASECHK.TRANS64 P0, [UR7+0x1a0], R0 ;  /* 0x0001a000ff0075a7 */ /* 0x000ea40008001007 */
[----:B-12---:R-:W-:Y:S05]  /*3b60*/  @P0 EXIT ;  /* 0x000000000000094d */ /* 0x006fea0003800000 */
[----:B------:R-:W-:Y:S02]  /*3b70*/  SHF.L.U32 R3, R3, 0x1f, RZ ;  /* 0x0000001f03037819 */ /* 0x000fe400000006ff */
[----:B------:R-:W-:-:S07]  /*3b80*/  MOV R0, UR7 ;  /* 0x0000000700007c02 */ /* 0x000fce0008000f00 */
.L_x_71:
[----:B-1----:R1:W2:Y:S02]  /*3b90*/  SYNCS.PHASECHK.TRANS64.TRYWAIT P0, [R0+URZ+0x1a0], R3 ;  /* 0x0001a003000075a7 */ /* 0x0022a400080011ff */
[----:B--2---:R-:W-:Y:S05]  /*3ba0*/  @!P0 NANOSLEEP.SYNCS 0x989680 ;  /* 0x009896800000895d */ /* 0x004fea0003900000 */
[----:B------:R-:W2:Y:S02]  /*3bb0*/  @!P0 SYNCS.PHASECHK.TRANS64 P0, [R0+URZ+0x1a0], R3 ;  /* 0x0001a003000085a7 */ /* 0x000ea400080010ff */
[----:B--2---:R-:W-:Y:S05]  /*3bc0*/  @P0 EXIT ;  /* 0x000000000000094d */ /* 0x004fea0003800000 */
[----:B------:R-:W-:Y:S05]  /*3bd0*/  BRA `(.L_x_71) ;  /* 0xfffffffc00ec7947 */ /* 0x000fea000383ffff */
.L_x_64:
[----:B------:R-:W-:Y:S05]  /*3be0*/  BRA.U UP6, `(.L_x_72) ;  /* 0x0000000d06847547 */ /* 0x000fea000b800000 */
[----:B------:R-:W2:Y:S01]  /*3bf0*/  S2UR UR7, SR_CgaCtaId ;  /* 0x00000000000779c3 */ /* 0x000ea20000008800 */
[----:B------:R-:W-:Y:S01]  /*3c00*/  UMOV UR4, 0x40 ;  /* 0x0000004000047882 */ /* 0x000fe20000000000 */
[----:B------:R-:W-:Y:S01]  /*3c10*/  NOP ;  /* 0x0000000000007918 */ /* 0x000fe20000000000 */
[----:B------:R-:W-:Y:S01]  /*3c20*/  UMOV UR6, 0x400 ;  /* 0x0000040000067882 */ /* 0x000fe20000000000 */
[----:B--2---:R-:W-:Y:S02]  /*3c30*/  ULEA UR5, UR7, UR4, 0x18 ;  /* 0x0000000407057291 */ /* 0x004fe4000f8ec0ff */
[----:B------:R-:W-:-:S07]  /*3c40*/  ULEA UR6, UR7, UR6, 0x18 ;  /* 0x0000000607067291 */ /* 0x000fce000f8ec0ff */
[----:B------:R-:W2:Y:S02]  /*3c50*/  LDS.U8 R0, [UR5+0x1c] ;  /* 0x00001c05ff007984 */ /* 0x000ea40008000000 */
[----:B--2---:R-:W-:-:S13]  /*3c60*/  ISETP.NE.AND P0, PT, R0, RZ, PT ;  /* 0x000000ff0000720c */ /* 0x004fda0003f05270 */
[----:B------:R-:W-:Y:S05]  /*3c70*/  @P0 BRA `(.L_x_73) ;  /* 0x0000000000580947 */ /* 0x000fea0003800000 */
[----:B------:R-:W-:-:S13]  /*3c80*/  ELECT P0, URZ, PT ;  /* 0x0000000000ff782f */ /* 0x000fda0003800000 */
[----:B------:R-:W-:Y:S05]  /*3c90*/  @!P0 BRA `(.L_x_74) ;  /* 0x0000000000608947 */ /* 0x000fea0003800000 */
[----:B------:R-:W-:Y:S01]  /*3ca0*/  UMOV UR4, 0x10 ;  /* 0x0000001000047882 */ /* 0x000fe20000000000 */
[----:B------:R-:W-:Y:S01]  /*3cb0*/  HFMA2 R0, -RZ, RZ, 0, 5.9604644775390625e-08 ;  /* 0x00000001ff007431 */ /* 0x000fe200000001ff */
[----:B------:R-:W-:-:S03]  /*3cc0*/  MOV R3, 0xffff ;  /* 0x0000ffff00037802 */ /* 0x000fc60000000f00 */
[----:B------:R-:W-:Y:S04]  /*3cd0*/  DEPBAR.LE SB2, 0x36 ;  /* 0x0000ad800000791a */ /* 0x000fe80000000000 */
[----:B------:R-:W2:Y:S02]  /*3ce0*/  UTCATOMSWS.FIND_AND_SET.ALIGN UP0, UR4, UR4 ;  /* 0x00000004000475e3 */ /* 0x000ea40008000800 */
[----:B--2---:R-:W-:Y:S01]  /*3cf0*/  MOV R4, UR4 ;  /* 0x0000000400047c02 */ /* 0x004fe20008000f00 */
[----:B------:R-:W-:Y:S06]  /*3d00*/  BRA.U UP0, `(.L_x_75) ;  /* 0x0000000100187547 */ /* 0x000fec000b800000 */
.L_x_76:
[----:B------:R-:W-:Y:S05]  /*3d10*/  NANOSLEEP 0x64 ;  /* 0x000000640000795d */ /* 0x000fea0003800000 */
[----:B------:R-:W-:-:S05]  /*3d20*/  UMOV UR4, 0x10 ;  /* 0x0000001000047882 */ /* 0x000fca0000000000 */
[----:B------:R-:W-:Y:S04]  /*3d30*/  DEPBAR.LE SB2, 0x36 ;  /* 0x0000ad800000791a */ /* 0x000fe80000000000 */
[----:B------:R-:W2:Y:S02]  /*3d40*/  UTCATOMSWS.FIND_AND_SET.ALIGN UP0, UR4, UR4 ;  /* 0x00000004000475e3 */ /* 0x000ea40008000800 */
[----:B--2---:R-:W-:Y:S01]  /*3d50*/  MOV R4, UR4 ;  /* 0x0000000400047c02 */ /* 0x004fe20008000f00 */
[----:B------:R-:W-:Y:S05]  /*3d60*/  BRA.U !UP0, `(.L_x_76) ;  /* 0xfffffffd08e87547 */ /* 0x000fea000b83ffff */
.L_x_75:
[-C--:B------:R-:W-:Y:S02]  /*3d70*/  SHF.L.U32 R3, R3, R4.reuse, RZ ;  /* 0x0000000403037219 */ /* 0x080fe400000006ff */
[----:B------:R-:W-:Y:S01]  /*3d80*/  SHF.L.U32 R0, R0, R4, RZ ;  /* 0x0000000400007219 */ /* 0x000fe200000006ff */
[----:B------:R-:W-:Y:S02]  /*3d90*/  IMAD.SHL.U32 R4, R4, 0x20, RZ ;  /* 0x0000002004047824 */ /* 0x000fe400078e00ff */
[----:B------:R2:W-:Y:S04]  /*3da0*/  ATOMS.OR RZ, [UR5+0x14], R3 ;  /* 0x00001403ffff798c */ /* 0x0005e8000b000005 */
[----:B------:R2:W-:Y:S04]  /*3db0*/  ATOMS.OR RZ, [UR5+0x18], R0 ;  /* 0x00001800ffff798c */ /* 0x0005e8000b000005 */
[----:B------:R2:W-:Y:S01]  /*3dc0*/  STS [UR6+0x240], R4 ;  /* 0x00024004ff007988 */ /* 0x0005e20008000806 */
[----:B------:R-:W-:Y:S05]  /*3dd0*/  BRA `(.L_x_74) ;  /* 0x0000000000107947 */ /* 0x000fea0003800000 */
.L_x_73:
[----:B------:R-:W-:Y:S02]  /*3de0*/  MOV R0, 0xffffffff ;  /* 0xffffffff00007802 */ /* 0x000fe40000000f00 */
[----:B------:R-:W-:-:S03]  /*3df0*/  MOV R4, 0x3e20 ;  /* 0x00003e2000047802 */ /* 0x000fc60000000f00 */
[----:B------:R2:W-:Y:S04]  /*3e00*/  STS [UR6+0x240], R0 ;  /* 0x00024000ff007988 */ /* 0x0005e80008000806 */
[----:B-12--5:R-:W-:Y:S05]  /*3e10*/  CALL.REL.NOINC `($__internal_1_$__cuda_sm10x_tcgen05_guardrail_trap_phase_invalid_during_alloc) ;  /* 0x0000007400887944 */ /* 0x026fea0003c00000 */
.L_x_74:
[----:B------:R-:W-:Y:S05]  /*3e20*/  WARPSYNC.ALL ;  /* 0x0000000000007948 */ /* 0x000fea0003800000 */
[----:B------:R-:W3:Y:S01]  /*3e30*/  S2UR UR4, SR_CgaCtaId ;  /* 0x00000000000479c3 */ /* 0x000ee20000008800 */
[----:B------:R-:W-:Y:S01]  /*3e40*/  UMOV UR13, 0x400 ;  /* 0x00000400000d7882 */ /* 0x000fe20000000000 */
[----:B------:R-:W-:-:S06]  /*3e50*/  NOP ;  /* 0x0000000000007918 */ /* 0x000fcc0000000000 */
[----:B------:R-:W-:Y:S06]  /*3e60*/  BAR.ARV 0x6, 0xa0 ;  /* 0x0182800000007b1d */ /* 0x000fec0000002000 */
[----:B------:R-:W4:Y:S01]  /*3e70*/  LDCU UR5, c[0x0][0x38c] ;  /* 0x00007180ff0577ac */ /* 0x000f220008000800 */
[----:B------:R-:W-:Y:S01]  /*3e80*/  LOP3.LUT R2, R2, 0xffff, RZ, 0xc0, !PT ;  /* 0x0000ffff02027812 */ /* 0x000fe200078ec0ff */
[----:B------:R-:W-:Y:S01]  /*3e90*/  IMAD.MOV.U32 R11, RZ, RZ, 0x1 ;  /* 0x00000001ff0b7424 */ /* 0x000fe200078e00ff */
[----:B------:R-:W-:Y:S01]  /*3ea0*/  CS2R R8, SRZ ;  /* 0x0000000000087805 */ /* 0x000fe2000001ff00 */
[----:B------:R-:W1:Y:S01]  /*3eb0*/  LDCU UR8, c[0x0][0x38c] ;  /* 0x00007180ff0877ac */ /* 0x000e620008000800 */
[----:B------:R-:W-:Y:S01]  /*3ec0*/  R2UR UR15, R2 ;  /* 0x00000000020f72ca */ /* 0x000fe200000e0000 */
[----:B------:R-:W-:Y:S01]  /*3ed0*/  IMAD.MOV.U32 R10, RZ, RZ, RZ ;  /* 0x000000ffff0a7224 */ /* 0x000fe200078e00ff */
[----:B------:R-:W-:Y:S01]  /*3ee0*/  UMOV UR18, URZ ;  /* 0x000000ff00127c82 */ /* 0x000fe20008000000 */
[----:B------:R-:W-:Y:S01]  /*3ef0*/  UMOV UR10, URZ ;  /* 0x000000ff000a7c82 */ /* 0x000fe20008000000 */
[----:B---3--:R-:W-:Y:S01]  /*3f00*/  ULEA UR13, UR4, UR13, 0x18 ;  /* 0x0000000d040d7291 */ /* 0x008fe2000f8ec0ff */
[----:B------:R-:W-:Y:S01]  /*3f10*/  UMOV UR20, 0x0 ;  /* 0x0000000000147882 */ /* 0x000fe20000000000 */
[----:B------:R-:W-:-:S02]  /*3f20*/  UMOV UR21, 0x4400010 ;  /* 0x0440001000157882 */ /* 0x000fc40000000000 */
[----:B------:R-:W-:Y:S02]  /*3f30*/  UIADD3 UR6, UPT, UPT, UR13, 0x6600, URZ ;  /* 0x000066000d067890 */ /* 0x000fe4000fffe0ff */
[----:B------:R-:W-:Y:S02]  /*3f40*/  UIADD3 UR7, UPT, UPT, UR13, 0x10600, URZ ;  /* 0x000106000d077890 */ /* 0x000fe4000fffe0ff */
[----:B----4-:R-:W-:Y:S01]  /*3f50*/  UIADD3 UR5, UPT, UPT, UR5, 0x1f, URZ ;  /* 0x0000001f05057890 */ /* 0x010fe2000fffe0ff */
[----:B--2---:R-:W2:Y:S01]  /*3f60*/  LDS R0, [UR13+0x240] ;  /* 0x0002400dff007984 */ /* 0x004ea20008000800 */
[----:B------:R-:W-:Y:S02]  /*3f70*/  USHF.R.U32.HI UR6, URZ, 0x4, UR6 ;  /* 0x00000004ff067899 */ /* 0x000fe40008011606 */
[----:B------:R-:W-:Y:S02]  /*3f80*/  USHF.R.S32.HI UR4, URZ, 0x1f, UR5 ;  /* 0x0000001fff047899 */ /* 0x000fe40008011405 */
[----:B------:R-:W-:-:S02]  /*3f90*/  ULOP3.LUT UR6, UR6, 0x3fff, URZ, 0xc0, !UPT ;  /* 0x00003fff06067892 */ /* 0x000fc4000f8ec0ff */
[----:B------:R-:W-:Y:S02]  /*3fa0*/  ULEA.HI UR4, UR4, UR5, URZ, 0x5 ;  /* 0x0000000504047291 */ /* 0x000fe4000f8f28ff */
[----:B------:R-:W-:Y:S02]  /*3fb0*/  USHF.R.U32.HI UR5, URZ, 0x4, UR7 ;  /* 0x00000004ff057899 */ /* 0x000fe40008011607 */
[----:B------:R-:W-:Y:S02]  /*3fc0*/  USHF.R.S32.HI UR22, URZ, 0x5, UR4 ;  /* 0x00000005ff167899 */ /* 0x000fe40008011404 */
[----:B------:R-:W-:Y:S02]  /*3fd0*/  ULOP3.LUT UR5, UR5, 0x3fff, URZ, 0xc0, !UPT ;  /* 0x00003fff05057892 */ /* 0x000fe4000f8ec0ff */
[----:B------:R-:W-:Y:S02]  /*3fe0*/  UISETP.LT.AND UP0, UPT, UR22, 0x1, UPT ;  /* 0x000000011600788c */ /* 0x000fe4000bf01270 */
[----:B------:R-:W-:-:S02]  /*3ff0*/  ULOP3.LUT UR16, UR6, 0x10000, URZ, 0xfc, !UPT ;  /* 0x0001000006107892 */ /* 0x000fc4000f8efcff */
[----:B------:R-:W-:Y:S02]  /*4000*/  USEL UR23, UR22, 0x1, !UP0 ;  /* 0x0000000116177887 */ /* 0x000fe4000c000000 */
[----:B------:R-:W-:Y:S02]  /*4010*/  ULOP3.LUT UR17, UR5, 0x10000, URZ, 0xfc, !UPT ;  /* 0x0001000005117892 */ /* 0x000fe4000f8efcff */
[----:B------:R-:W-:Y:S02]  /*4020*/  UIADD3 UR23, UPT, UPT, -UR23, URZ, URZ ;  /* 0x000000ff17177290 */ /* 0x000fe4000fffe1ff */
[----:B-1----:R-:W-:Y:S01]  /*4030*/  UISETP.GE.AND UP4, UPT, UR8, 0x1, UPT ;  /* 0x000000010800788c */ /* 0x002fe2000bf86270 */
[----:B--2---:R-:W-:-:S15]  /*4040*/  R2UR UR24, R0 ;  /* 0x00000000001872ca */ /* 0x004fde00000e0000 */
.L_x_83:
[----:B------:R-:W-:Y:S02]  /*4050*/  LEA R0, R10, UR13, 0x3 ;  /* 0x0000000d0a007c11 */ /* 0x000fe4000f8e18ff */
[----:B------:R-:W-:Y:S02]  /*4060*/  SHF.L.U32 R5, R9, 0x1f, RZ ;  /* 0x0000001f09057819 */ /* 0x000fe400000006ff */
[----:B------:R-:W-:Y:S01]  /*4070*/  PLOP3.LUT P0, PT, PT, PT, UP4, 0x80, 0x8 ;  /* 0x000000000008781c */ /* 0x000fe20003f0f048 */
[----:B------:R-:W-:Y:S01]  /*4080*/  VIADD R3, R0, 0x1a0 ;  /* 0x000001a000037836 */ /* 0x000fe20000000000 */
[----:B-1----:R-:W1:Y:S02]  /*4090*/  SYNCS.PHASECHK.TRANS64.TRYWAIT P1, [R0+URZ+0x190], R5 ;  /* 0x00019005000075a7 */ /* 0x002e6400080211ff */
[----:B-1-3--:R-:W-:Y:S09]  /*40a0*/  @!P1 BRA `(.L_x_77) ;  /* 0x0000006800e89947 */ /* 0x00aff20003800000 */
.L_x_196:
[----:B------:R-:W-:Y:S01]  /*40b0*/  LEA R4, R10, UR13, 0x4 ;  /* 0x0000000d0a047c11 */ /* 0x000fe2000f8e20ff */
[----:B------:R-:W-:Y:S01]  /*40c0*/  @UP4 ULEA UR4, UR10, UR13, 0x3 ;  /* 0x0000000d0a044291 */ /* 0x000fe2000f8e18ff */
[----:B------:R-:W-:Y:S01]  /*40d0*/  PLOP3.LUT P2, PT, PT, PT, PT, 0x80, 0x8 ;  /* 0x000000000008781c */ /* 0x000fe20003f4f070 */
[----:B------:R-:W-:Y:S01]  /*40e0*/  ULEA UR19, UR18, UR13, 0x3 ;  /* 0x0000000d12137291 */ /* 0x000fe2000f8e18ff */
[----:B------:R-:W-:Y:S02]  /*40f0*/  PRMT R3, RZ, 0x654, R3 ;  /* 0x00000654ff037816 */ /* 0x000fe40000000003 */
[----:B-1----:R-:W1:Y:S01]  /*4100*/  LDS.128 R4, [R4+0x220] ;  /* 0x0002200004047984 */ /* 0x002e620000000c00 */
[----:B------:R-:W-:Y:S02]  /*4110*/  @P0 SHF.L.U32 R2, R8, 0x1f, RZ ;  /* 0x0000001f08020819 */ /* 0x000fe400000006ff */
[----:B------:R-:W-:Y:S01]  /*4120*/  SHF.L.U32 R0, R11, 0x1f, RZ ;  /* 0x0000001f0b007819 */ /* 0x000fe200000006ff */
[----:B------:R-:W-:Y:S01]  /*4130*/  @!PT LDS RZ, [RZ] ;  /* 0x00000000fffff984 */ /* 0x000fe20000000800 */
[----:B------:R-:W-:Y:S01]  /*4140*/  @!PT LDS RZ, [RZ] ;  /* 0x00000000fffff984 */ /* 0x000fe20000000800 */
[----:B------:R-:W-:Y:S01]  /*4150*/  @!PT LDS RZ, [RZ] ;  /* 0x00000000fffff984 */ /* 0x000fe20000000800 */
[----:B------:R-:W-:Y:S01]  /*4160*/  @!PT LDS RZ, [RZ] ;  /* 0x00000000fffff984 */ /* 0x000fe20000000800 */
[----:B------:R2:W-:Y:S06]  /*4170*/  MEMBAR.ALL.CTA ;  /* 0x0000000000007992 */ /* 0x0005ec0000008000 */
[----:B--2---:R-:W2:Y:S02]  /*4180*/  FENCE.VIEW.ASYNC.S ;  /* 0x00000000000073c6 */ /* 0x004ea40000000000 */
[----:B--2---:R2:W-:Y:S01]  /*4190*/  SYNCS.ARRIVE.TRANS64.RED.A1T0 RZ, [R3+URZ], RZ ;  /* 0x000000ff03ff79a7 */ /* 0x0045e200081004ff */
[----:B------:R2:W3:Y:S01]  /*41a0*/  @P0 SYNCS.PHASECHK.TRANS64.TRYWAIT P2, [UR4], R2 ;  /* 0x00000002ff0005a7 */ /* 0x0004e20008041104 */
[----:B-1----:R-:W-:Y:S01]  /*41b0*/  LOP3.LUT P1, RZ, R6, 0x1, RZ, 0xc0, !PT ;  /* 0x0000000106ff7812 */ /* 0x002fe2000782c0ff */
[----:B------:R-:W1:Y:S02]  /*41c0*/  SYNCS.PHASECHK.TRANS64.TRYWAIT P0, [UR19+0x1d0], R0 ;  /* 0x0001d000ff0075a7 */ /* 0x000e640008001113 */
[----:B-123--:R-:W-:Y:S10]  /*41d0*/  @!P0 BRA `(.L_x_78) ;  /* 0x0000006800b08947 */ /* 0x00eff40003800000 */
.L_x_198:
[----:B------:R-:W-:Y:S01]  /*41e0*/  IADD3 R10, PT, PT, R10, 0x1, RZ ;  /* 0x000000010a0a7810 */ /* 0x000fe20007ffe0ff */
[----:B------:R-:W-:Y:S06]  /*41f0*/  BRA.U !UP4, `(.L_x_79) ;  /* 0x000000010ca07547 */ /* 0x000fec000b800000 */
[----:B------:R-:W-:Y:S02]  /*4200*/  ULEA.HI UR4, UR18, UR18, URZ, 0x1 ;  /* 0x0000001212047291 */ /* 0x000fe4000f8f08ff */
[----:B------:R-:W-:Y:S02]  /*4210*/  UPLOP3.LUT UP2, UPT, UPT, UPT, UPT, 0x40, 0x4 ;  /* 0x000000000004789c */ /* 0x000fe40003f4e870 */
[----:B------:R-:W-:Y:S02]  /*4220*/  USHF.L.U32 UR5, UR4, 0x7, URZ ;  /* 0x0000000704057899 */ /* 0x000fe400080006ff */
[----:B------:R-:W-:Y:S02]  /*4230*/  ULOP3.LUT UR14, UR4, 0xffe, URZ, 0xc0, !UPT ;  /* 0x00000ffe040e7892 */ /* 0x000fe4000f8ec0ff */
[----:B------:R-:W-:Y:S02]  /*4240*/  ULOP3.LUT UR4, UR5, 0xffffff00, URZ, 0xc0, !UPT ;  /* 0xffffff0005047892 */ /* 0x000fe4000f8ec0ff */
[----:B------:R-:W-:-:S02]  /*4250*/  UIADD3 UR14, UPT, UPT, -UR14, UR18, URZ ;  /* 0x000000120e0e7290 */ /* 0x000fc4000fffe1ff */
[----:B------:R-:W-:Y:S01]  /*4260*/  UIADD3 UR4, UPT, UPT, UR24, UR4, URZ ;  /* 0x0000000418047290 */ /* 0x000fe2000fffe0ff */
[----:B------:R-:W-:Y:S01]  /*4270*/  UMOV UR12, UR23 ;  /* 0x00000017000c7c82 */ /* 0x000fe20008000000 */
[----:B------:R-:W-:Y:S02]  /*4280*/  UMOV UR11, UR22 ;  /* 0x00000016000b7c82 */ /* 0x000fe40008000000 */
[----:B------:R-:W-:Y:S01]  /*4290*/  ULEA UR14, UR14, UR4, 0x14 ;  /* 0x000000040e0e7291 */ /* 0x000fe2000f8ea0ff */
[----:B------:R-:W-:-:S11]  /*42a0*/  UMOV UR5, UR10 ;  /* 0x0000000a00057c82 */ /* 0x000fd60008000000 */
.L_x_82:
[----:B------:R-:W-:Y:S02]  /*42b0*/  UIADD3 UR12, UPT, UPT, UR12, 0x1, URZ ;  /* 0x000000010c0c7890 */ /* 0x000fe4000fffe0ff */
[----:B--2---:R-:W-:Y:S02]  /*42c0*/  ULEA UR6, UR5, UR13, 0x3 ;  /* 0x0000000d05067291 */ /* 0x004fe4000f8e18ff */
[----:B------:R-:W-:Y:S01]  /*42d0*/  UISETP.NE.AND UP3, UPT, UR12, URZ, UPT ;  /* 0x000000ff0c00728c */ /* 0x000fe2000bf65270 */
[----:B---3--:R-:W-:Y:S10]  /*42e0*/  @P2 BRA `(.L_x_80) ;  /* 0x00000000000c2947 */ /* 0x008ff40003800000 */
[----:B-1----:R-:W-:Y:S04]  /*42f0*/  SHF.L.U32 R3, R8, 0x1f, RZ ;  /* 0x0000001f08037819 */ /* 0x002fe800000006ff */
[----:B------:R-:W1:Y:S02]  /*4300*/  SYNCS.PHASECHK.TRANS64.TRYWAIT P0, [UR6], R3 ;  /* 0x00000003ff0075a7 */ /* 0x000e640008001106 */
[----:B-1----:R-:W-:Y:S05]  /*4310*/  @!P0 BRA `(.L_x_81) ;  /* 0x0000006800788947 */ /* 0x002fea0003800000 */
.L_x_80:
[----:B------:R-:W-:Y:S01]  /*4320*/  UISETP.NE.AND UP0, UPT, UR11, 0x1, UPT ;  /* 0x000000010b00788c */ /* 0x000fe2000bf05270 */
[----:B------:R-:W-:Y:S01]  /*4330*/  PLOP3.LUT P2, PT, PT, PT, PT, 0x80, 0x8 ;  /* 0x000000000008781c */ /* 0x000fe20003f4f070 */
[----:B------:R-:W-:Y:S02]  /*4340*/  UIADD3 UR4, UPT, UPT, UR5, 0x1, URZ ;  /* 0x0000000105047890 */ /* 0x000fe4000fffe0ff */
[----:B------:R-:W-:Y:S02]  /*4350*/  ULEA UR8, UR5, UR17, 0x9 ;  /* 0x0000001105087291 */ /* 0x000fe4000f8e48ff */
[----:B------:R-:W-:Y:S01]  /*4360*/  UISETP.NE.AND UP1, UPT, UR4, 0x14, UPT ;  /* 0x000000140400788c */ /* 0x000fe2000bf25270 */
[----:B------:R-:W-:Y:S01]  /*4370*/  PLOP3.LUT P0, PT, PT, PT, UP0, 0x80, 0x8 ;  /* 0x000000000008781c */ /* 0x000fe20003f0f008 */
[----:B------:R-:W-:Y:S02]  /*4380*/  UIADD3 UR11, UPT, UPT, UR11, -0x1, URZ ;  /* 0xffffffff0b0b7890 */ /* 0x000fe4000fffe0ff */
[----:B------:R-:W-:Y:S02]  /*4390*/  USEL UR7, URZ, 0x1, UP1 ;  /* 0x00000001ff077887 */ /* 0x000fe40008800000 */
[----:B------:R-:W-:Y:S01]  /*43a0*/  USEL UR10, UR4, URZ, UP1 ;  /* 0x000000ff040a7287 */ /* 0x000fe20008800000 */
[----:B------:R-:W-:Y:S03]  /*43b0*/  UMOV UR9, 0xc0004010 ;  /* 0xc000401000097882 */ /* 0x000fe60000000000 */
[----:B------:R-:W-:Y:S01]  /*43c0*/  @UP0 ULEA UR4, UR10, UR13, 0x3 ;  /* 0x0000000d0a040291 */ /* 0x000fe2000f8e18ff */
[----:B------:R-:W-:Y:S01]  /*43d0*/  LOP3.LUT R8, R8, UR7, RZ, 0x3c, !PT ;  /* 0x0000000708087c12 */ /* 0x000fe2000f8e3cff */
[----:B------:R-:W-:Y:S03]  /*43e0*/  UMOV UR7, 0xc0004010 ;  /* 0xc000401000077882 */ /* 0x000fe60000000000 */
[----:B-1----:R-:W-:Y:S04]  /*43f0*/  @P0 SHF.L.U32 R0, R8, 0x1f, RZ ;  /* 0x0000001f08000819 */ /* 0x002fe800000006ff */
[----:B------:R2:W3:Y:S01]  /*4400*/  @P0 SYNCS.PHASECHK.TRANS64.TRYWAIT P2, [UR4], R0 ;  /* 0x00000000ff0005a7 */ /* 0x0004e20008041104 */
[----:B------:R-:W-:Y:S02]  /*4410*/  UIADD3 UR4, UPT, UPT, UR6, 0xa0, URZ ;  /* 0x000000a006047890 */ /* 0x000fe4000fffe0ff */
[----:B------:R-:W-:Y:S03]  /*4420*/  ULEA UR6, UR5, UR16, 0x7 ;  /* 0x0000001005067291 */ /* 0x000fe6000f8e38ff */
[----:B------:R-:W-:Y:S06]  /*4430*/  UMOV UR5, UR10 ;  /* 0x0000000a00057c82 */ /* 0x000fec0008000000 */
[----:B------:R2:W-:Y:S01]  /*4440*/  UTCQMMA gdesc[UR6], gdesc[UR8], tmem[UR14], tmem[UR20], idesc[UR21], UP2 ;  /* 0x00ff1408060075ea */ /* 0x0005e2000900030e */
[----:B------:R-:W-:Y:S01]  /*4450*/  UPLOP3.LUT UP2, UPT, UPT, UPT, UPT, 0x80, 0x8 ;  /* 0x000000000008789c */ /* 0x000fe20003f4f070 */
[----:B------:R2:W-:Y:S01]  /*4460*/  UTCBAR.MULTICAST [UR4], URZ, UR15 ;  /* 0x000000ff040073e9 */ /* 0x0005e2000800080f */
[----:B------:R-:W-:Y:S09]  /*4470*/  BRA.U UP3, `(.L_x_82) ;  /* 0xfffffffd038c7547 */ /* 0x000ff2000b83ffff */
.L_x_79:
[----:B--2---:R-:W-:Y:S01]  /*4480*/  UIADD3 UR4, UPT, UPT, UR18, 0x1, URZ ;  /* 0x0000000112047890 */ /* 0x004fe2000fffe0ff */
[C---:B------:R-:W-:Y:S01]  /*4490*/  ISETP.NE.AND P0, PT, R10.reuse, 0x2, PT ;  /* 0x000000020a00780c */ /* 0x040fe20003f05270 */
[----:B------:R-:W-:Y:S02]  /*44a0*/  UIADD3 UR5, UPT, UPT, UR19, 0x1b0, URZ ;  /* 0x000001b013057890 */ /* 0x000fe4000fffe0ff */
[----:B------:R-:W-:Y:S01]  /*44b0*/  UISETP.NE.AND UP0, UPT, UR4, 0x4, UPT ;  /* 0x000000040400788c */ /* 0x000fe2000bf05270 */
[----:B-1----:R-:W-:Y:S02]  /*44c0*/  SEL R0, RZ, 0x1, P0 ;  /* 0x00000001ff007807 */ /* 0x002fe40000000000 */
[----:B------:R-:W-:Y:S01]  /*44d0*/  SEL R10, R10, RZ, P0 ;  /* 0x000000ff0a0a7207 */ /* 0x000fe20000000000 */
[----:B------:R-:W-:Y:S01]  /*44e0*/  USEL UR6, URZ, 0x1, UP0 ;  /* 0x00000001ff067887 */ /* 0x000fe20008000000 */
[----:B------:R-:W-:Y:S01]  /*44f0*/  LOP3.LUT R9, R9, R0, RZ, 0x3c, !PT ;  /* 0x0000000009097212 */ /* 0x000fe200078e3cff */
[----:B------:R-:W-:Y:S01]  /*4500*/  USEL UR18, UR4, URZ, UP0 ;  /* 0x000000ff04127287 */ /* 0x000fe20008000000 */
[----:B------:R1:W-:Y:S03]  /*4510*/  UTCBAR [UR5], URZ ;  /* 0x000000ff050073e9 */ /* 0x0003e600080000ff */
[----:B------:R-:W-:Y:S01]  /*4520*/  LOP3.LUT R11, R11, UR6, RZ, 0x3c, !PT ;  /* 0x000000060b0b7c12 */ /* 0x000fe2000f8e3cff */
[----:B------:R-:W-:Y:S07]  /*4530*/  @P1 BRA `(.L_x_83) ;  /* 0xfffffff800c41947 */ /* 0x000fee000383ffff */
[----:B------:R-:W2:Y:S01]  /*4540*/  S2UR UR8, SR_CgaCtaId ;  /* 0x00000000000879c3 */ /* 0x000ea20000008800 */
[----:B------:R-:W-:Y:S01]  /*4550*/  ELECT P0, URZ, PT ;  /* 0x0000000000ff782f */ /* 0x000fe20003800000 */
[----:B------:R-:W-:Y:S01]  /*4560*/  IMAD.MOV.U32 R0, RZ, RZ, 0x1 ;  /* 0x00000001ff007424 */ /* 0x000fe200078e00ff */
[----:B------:R-:W-:Y:S01]  /*4570*/  UIADD3 UR13, UPT, UPT, UR13, 0x1d0, URZ ;  /* 0x000001d00d0d7890 */ /* 0x000fe2000fffe0ff */
[----:B------:R-:W-:Y:S01]  /*4580*/  SHF.L.U32 R3, R11, 0x1f, RZ ;  /* 0x0000001f0b037819 */ /* 0x000fe200000006ff */
[----:B------:R-:W-:-:S03]  /*4590*/  UMOV UR4, 0x40 ;  /* 0x0000004000047882 */ /* 0x000fc60000000000 */
[----:B------:R-:W-:Y:S01]  /*45a0*/  UVIRTCOUNT.DEALLOC.SMPOOL 0x80 ;  /* 0x000000800000784c */ /* 0x000fe20000000000 */
[----:B--2---:R-:W-:Y:S02]  /*45b0*/  ULEA UR8, UR8, UR4, 0x18 ;  /* 0x0000000408087291 */ /* 0x004fe4000f8ec0ff */
[----:B------:R-:W-:-:S07]  /*45c0*/  ULEA UR4, UR18, UR13, 0x3 ;  /* 0x0000000d12047291 */ /* 0x000fce000f8e18ff */
[----:B------:R2:W-:Y:S02]  /*45d0*/  @P0 STS.U8 [UR8+0x1c], R0 ;  /* 0x00001c00ff000988 */ /* 0x0005e40008000008 */
[----:B------:R-:W4:Y:S02]  /*45e0*/  SYNCS.PHASECHK.TRANS64.TRYWAIT P0, [UR4], R3 ;  /* 0x00000003ff0075a7 */ /* 0x000f240008001104 */
[----:B--2-4-:R-:W-:Y:S05]  /*45f0*/  @!P0 BRA `(.L_x_84) ;  /* 0x0000006400d88947 */ /* 0x014fea0003800000 */
.L_x_201:
[----:B------:R-:W-:-:S04]  /*4600*/  UIADD3 UR4, UPT, UPT, UR18, 0x1, URZ ;  /* 0x0000000112047890 */ /* 0x000fc8000fffe0ff */
[----:B------:R-:W-:-:S04]  /*4610*/  UISETP.NE.AND UP0, UPT, UR4, 0x4, UPT ;  /* 0x000000040400788c */ /* 0x000fc8000bf05270 */
[----:B------:R-:W-:Y:S02]  /*4620*/  USEL UR6, URZ, 0x1, UP0 ;  /* 0x00000001ff067887 */ /* 0x000fe40008000000 */
[----:B------:R-:W-:-:S04]  /*4630*/  USEL UR4, UR4, URZ, UP0 ;  /* 0x000000ff04047287 */ /* 0x000fc80008000000 */
[----:B-1----:R-:W-:Y:S01]  /*4640*/  ULEA UR5, UR4, UR13, 0x3 ;  /* 0x0000000d04057291 */ /* 0x002fe2000f8e18ff */
[----:B------:R-:W-:-:S04]  /*4650*/  LOP3.LUT R2, R11, UR6, RZ, 0x3c, !PT ;  /* 0x000000060b027c12 */ /* 0x000fc8000f8e3cff */
[----:B--2---:R-:W-:-:S04]  /*4660*/  SHF.L.U32 R3, R2, 0x1f, RZ ;  /* 0x0000001f02037819 */ /* 0x004fc800000006ff */
[----:B------:R-:W1:Y:S02]  /*4670*/  SYNCS.PHASECHK.TRANS64.TRYWAIT P0, [UR5], R3 ;  /* 0x00000003ff0075a7 */ /* 0x000e640008001105 */
[----:B-1----:R-:W-:Y:S05]  /*4680*/  @!P0 BRA `(.L_x_85) ;  /* 0x0000006400cc8947 */ /* 0x002fea0003800000 */
.L_x_203:
        /* <DEDUP_REMOVED lines=9> */
.L_x_205:
[----:B------:R-:W-:-:S04]  /*4720*/  UIADD3 UR4, UPT, UPT, UR4, 0x1, URZ ;  /* 0x0000000104047890 */ /* 0x000fc8000fffe0ff */
[----:B------:R-:W-:-:S04]  /*4730*/  UISETP.NE.AND UP0, UPT, UR4, 0x4, UPT ;  /* 0x000000040400788c */ /* 0x000fc8000bf05270 */
[----:B------:R-:W-:Y:S02]  /*4740*/  USEL UR5, URZ, 0x1, UP0 ;  /* 0x00000001ff057887 */ /* 0x000fe40008000000 */
[----:B------:R-:W-:-:S04]  /*4750*/  USEL UR4, UR4, URZ, UP0 ;  /* 0x000000ff04047287 */ /* 0x000fc80008000000 */
[----:B------:R-:W-:Y:S01]  /*4760*/  ULEA UR4, UR4, UR13, 0x3 ;  /* 0x0000000d04047291 */ /* 0x000fe2000f8e18ff */
[----:B-1----:R-:W-:-:S04]  /*4770*/  LOP3.LUT R3, R2, UR5, RZ, 0x3c, !PT ;  /* 0x0000000502037c12 */ /* 0x002fc8000f8e3cff */
[----:B------:R-:W-:-:S04]  /*4780*/  SHF.L.U32 R3, R3, 0x1f, RZ ;  /* 0x0000001f03037819 */ /* 0x000fc800000006ff */
[----:B------:R-:W1:Y:S02]  /*4790*/  SYNCS.PHASECHK.TRANS64.TRYWAIT P0, [UR4], R3 ;  /* 0x00000003ff0075a7 */ /* 0x000e640008001104 */
[----:B-1----:R-:W-:Y:S05]  /*47a0*/  @!P0 BRA `(.L_x_87) ;  /* 0x0000006400b48947 */ /* 0x002fea0003800000 */
.L_x_207:
[----:B------:R-:W-:Y:S01]  /*47b0*/  NOP ;  /* 0x0000000000007918 */ /* 0x000fe20000000000 */
[----:B-1----:R-:W1:Y:S01]  /*47c0*/  LDS R0, [UR8+0x14] ;  /* 0x00001408ff007984 */ /* 0x002e620008000800 */
[----:B------:R-:W-:Y:S01]  /*47d0*/  ULOP3.LUT UR4, UR24, 0xffff, URZ, 0xc0, !UPT ;  /* 0x0000ffff18047892 */ /* 0x000fe2000f8ec0ff */
[----:B------:R-:W-:Y:S01]  /*47e0*/  UMOV UR5, 0xffff ;  /* 0x0000ffff00057882 */ /* 0x000fe20000000000 */
[----:B------:R-:W-:Y:S02]  /*47f0*/  UMOV UR6, 0x1 ;  /* 0x0000000100067882 */ /* 0x000fe40000000000 */
[----:B------:R-:W-:-:S04]  /*4800*/  USHF.R.U32.HI UR4, URZ, 0x5, UR4 ;  /* 0x00000005ff047899 */ /* 0x000fc80008011604 */
[----:B------:R-:W-:Y:S02]  /*4810*/  USHF.L.U32 UR5, UR5, UR4, URZ ;  /* 0x0000000405057299 */ /* 0x000fe400080006ff */
[----:B------:R-:W-:-:S04]  /*4820*/  USHF.L.U32 UR4, UR6, UR4, URZ ;  /* 0x0000000406047299 */ /* 0x000fc800080006ff */
[----:B-1----:R-:W-:-:S04]  /*4830*/  LOP3.LUT R0, R0, UR5, RZ, 0xc0, !PT ;  /* 0x0000000500007c12 */ /* 0x002fc8000f8ec0ff */
[----:B------:R-:W-:-:S13]  /*4840*/  ISETP.NE.AND P0, PT, R0, UR5, PT ;  /* 0x0000000500007c0c */ /* 0x000fda000bf05270 */
[----:B------:R-:W-:Y:S05]  /*4850*/  @P0 BRA `(.L_x_88) ;  /* 0x0000000000580947 */ /* 0x000fea0003800000 */
[----:B------:R-:W1:Y:S02]  /*4860*/  LDS R0, [UR8+0x18] ;  /* 0x00001808ff007984 */ /* 0x000e640008000800 */
[----:B-1----:R-:W-:-:S04]  /*4870*/  LOP3.LUT R0, R0, UR4, RZ, 0xc0, !PT ;  /* 0x0000000400007c12 */ /* 0x002fc8000f8ec0ff */
[----:B------:R-:W-:-:S13]  /*4880*/  ISETP.NE.AND P0, PT, R0, UR4, PT ;  /* 0x0000000400007c0c */ /* 0x000fda000bf05270 */
[----:B------:R-:W-:Y:S05]  /*4890*/  @P0 BRA `(.L_x_89) ;  /* 0x00000000003c0947 */ /* 0x000fea0003800000 */
[----:B------:R-:W1:Y:S01]  /*48a0*/  S2R R2, SR_LANEID ;  /* 0x0000000000027919 */ /* 0x000e620000000000 */
[----:B------:R-:W-:Y:S01]  /*48b0*/  ULOP3.LUT UR5, URZ, UR5, URZ, 0x33, !UPT ;  /* 0x00000005ff057292 */ /* 0x000fe2000f8e33ff */
[----:B------:R-:W-:Y:S01]  /*48c0*/  LOP3.LUT R4, RZ, UR4, RZ, 0x33, !PT ;  /* 0x00000004ff047c12 */ /* 0x000fe2000f8e33ff */
[----:B------:R-:W-:Y:S02]  /*48d0*/  VOTEU.ANY UR4, UPT, PT ;  /* 0x0000000000047886 */ /* 0x000fe400038e0100 */
[----:B------:R-:W-:Y:S01]  /*48e0*/  UFLO.U32 UR4, UR4 ;  /* 0x00000004000472bd */ /* 0x000fe200080e0000 */
[----:B------:R-:W2:Y:S01]  /*48f0*/  REDUX UR6, R4 ;  /* 0x00000000040673c4 */ /* 0x000ea20000000000 */
[----:B------:R-:W-:-:S06]  /*4900*/  IMAD.U32 R0, RZ, RZ, UR5 ;  /* 0x00000005ff007e24 */ /* 0x000fcc000f8e00ff */
[----:B------:R4:W-:Y:S01]  /*4910*/  UTCATOMSWS.AND URZ, UR5 ;  /* 0x0000000500ff79e3 */ /* 0x0009e20008000000 */
[----:B------:R-:W3:Y:S01]  /*4920*/  REDUX UR7, R0 ;  /* 0x00000000000773c4 */ /* 0x000ee20000000000 */
[----:B-1----:R-:W-:Y:S01]  /*4930*/  ISETP.EQ.U32.AND P0, PT, R2, UR4, PT ;  /* 0x0000000402007c0c */ /* 0x002fe2000bf02070 */
[----:B--2---:R-:W-:Y:S01]  /*4940*/  IMAD.U32 R2, RZ, RZ, UR6 ;  /* 0x00000006ff027e24 */ /* 0x004fe2000f8e00ff */
[----:B---3--:R-:W-:-:S11]  /*4950*/  MOV R3, UR7 ;  /* 0x0000000700037c02 */ /* 0x008fd60008000f00 */
[----:B------:R4:W-:Y:S04]  /*4960*/  @P0 ATOMS.AND RZ, [UR8+0x14], R3 ;  /* 0x00001403ffff098c */ /* 0x0009e8000a800008 */
[----:B------:R4:W-:Y:S01]  /*4970*/  @P0 ATOMS.AND RZ, [UR8+0x18], R2 ;  /* 0x00001802ffff098c */ /* 0x0009e2000a800008 */
[----:B------:R-:W-:Y:S05]  /*4980*/  BRA `(.L_x_90) ;  /* 0x0000000000147947 */ /* 0x000fea0003800000 */
.L_x_89:
[----:B------:R-:W-:Y:S02]  /*4990*/  MOV R2, 0x49b0 ;  /* 0x000049b000027802 */ /* 0x000fe40000000f00 */
[----:B---3-5:R-:W-:Y:S05]  /*49a0*/  CALL.REL.NOINC `($__internal_0_$__cuda_sm10x_tcgen05_guardrail_trap_col_being_dealloced_not_returned_by_alloc) ;  /* 0x0000006800987944 */ /* 0x028fea0003c00000 */
[----:B------:R-:W-:Y:S05]  /*49b0*/  BRA `(.L_x_90) ;  /* 0x0000000000087947 */ /* 0x000fea0003800000 */
.L_x_88:
[----:B------:R-:W-:Y:S02]  /*49c0*/  MOV R2, 0x49e0 ;  /* 0x000049e000027802 */ /* 0x000fe40000000f00 */
[----:B---3-5:R-:W-:Y:S05]  /*49d0*/  CALL.REL.NOINC `($__internal_2_$__cuda_sm10x_tcgen05_guardrail_trap_unallocated_columns_being_dealloced) ;  /* 0x0000006800a47944 */ /* 0x028fea0003c00000 */
.L_x_90:
[----:B------:R-:W-:Y:S01]  /*49e0*/  NOP ;  /* 0x0000000000007918 */ /* 0x000fe20000000000 */
[----:B----4-:R-:W-:Y:S05]  /*49f0*/  EXIT ;  /* 0x000000000000794d */ /* 0x010fea0003800000 */
.L_x_72:
[----:B------:R-:W-:-:S09]  /*4a00*/  UISETP.NE.OR UP0, UPT, UR17, 0x3, !UP5 ;  /* 0x000000031100788c */ /* 0x000fd2000ef05670 */
[----:B------:R-:W-:Y:S05]  /*4a10*/  BRA.U UP0, `(.L_x_91) ;  /* 0x0000001100547547 */ /* 0x000fea000b800000 */
[----:B------:R-:W2:Y:S01]  /*4a20*/  S2UR UR10, SR_CgaCtaId ;  /* 0x00000000000a79c3 */ /* 0x000ea20000008800 */
[----:B------:R-:W3:Y:S01]  /*4a30*/  LDCU UR31, c[0x0][0x370] ;  /* 0x00006e00ff1f77ac */ /* 0x000ee20008000800 */
[----:B------:R-:W-:Y:S02]  /*4a40*/  HFMA2 R13, -RZ, RZ, 0, 0 ;  /* 0x00000000ff0d7431 */ /* 0x000fe400000001ff */
[----:B------:R-:W-:Y:S01]  /*4a50*/  IMAD.MOV.U32 R15, RZ, RZ, 0x1 ;  /* 0x00000001ff0f7424 */ /* 0x000fe200078e00ff */
[----:B------:R-:W-:Y:S01]  /*4a60*/  MOV R7, 0x1000 ;  /* 0x0000100000077802 */ /* 0x000fe20000000f00 */
[----:B------:R-:W3:Y:S01]  /*4a70*/  LDCU.128 UR44, c[0x0][0xb10] ;  /* 0x00016200ff2c77ac */ /* 0x000ee20008000c00 */
[----:B------:R-:W-:Y:S01]  /*4a80*/  IMAD.MOV.U32 R14, RZ, RZ, RZ ;  /* 0x000000ffff0e7224 */ /* 0x000fe200078e00ff */
[----:B------:R-:W4:Y:S01]  /*4a90*/  LDC.64 R16, c[0x0][0x348] ;  /* 0x0000d200ff107b82 */ /* 0x000f220000000a00 */
[----:B------:R-:W1:Y:S01]  /*4aa0*/  LDCU UR30, c[0x0][0x374] ;  /* 0x00006e80ff1e77ac */ /* 0x000e620008000800 */
[----:B------:R-:W2:Y:S06]  /*4ab0*/  LDCU UR15, c[0x0][0xb0c] ;  /* 0x00016180ff0f77ac */ /* 0x000eac0008000800 */
[----:B------:R-:W4:Y:S01]  /*4ac0*/  LDC.64 R2, c[0x0][0x888] ;  /* 0x00022200ff027b82 */ /* 0x000f220000000a00 */
[----:B------:R-:W4:Y:S01]  /*4ad0*/  LDCU UR49, c[0x0][0xb20] ;  /* 0x00016400ff3177ac */ /* 0x000f220008000800 */
[----:B------:R-:W4:Y:S06]  /*4ae0*/  LDCU UR4, c[0x0][0xb30] ;  /* 0x00016600ff0477ac */ /* 0x000f2c0008000800 */
[----:B------:R-:W4:Y:S01]  /*4af0*/  LDC.64 R4, c[0x0][0x890] ;  /* 0x00022400ff047b82 */ /* 0x000f220000000a00 */
[----:B------:R-:W-:Y:S01]  /*4b00*/  UMOV UR21, 0x400 ;  /* 0x0000040000157882 */ /* 0x000fe20000000000 */
[----:B---3--:R-:W-:-:S02]  /*4b10*/  UIMAD.WIDE.U32 UR6, UR31, UR44, URZ ;  /* 0x0000002c1f0672a5 */ /* 0x008fc4000f8e00ff */
[----:B-1----:R-:W-:Y:S02]  /*4b20*/  UIMAD.WIDE.U32 UR8, UR30, UR47, URZ ;  /* 0x0000002f1e0872a5 */ /* 0x002fe4000f8e00ff */
[----:B--2---:R-:W-:Y:S02]  /*4b30*/  ULEA UR21, UR10, UR21, 0x18 ;  /* 0x000000150a157291 */ /* 0x004fe4000f8ec0ff */
[----:B------:R-:W-:Y:S02]  /*4b40*/  UPLOP3.LUT UP3, UPT, UPT, UPT, UPT, 0x40, 0x4 ;  /* 0x000000000004789c */ /* 0x000fe40003f6e870 */
[----:B------:R-:W-:Y:S02]  /*4b50*/  UIADD3 UR37, UPT, UPT, UR21, 0x158, URZ ;  /* 0x0000015815257890 */ /* 0x000fe4000fffe0ff */
[----:B------:R-:W-:Y:S02]  /*4b60*/  UIADD3 UR33, UPT, UPT, UR21, 0x140, URZ ;  /* 0x0000014015217890 */ /* 0x000fe4000fffe0ff */
[----:B------:R-:W-:-:S02]  /*4b70*/  UIADD3 UR25, UPT, UPT, UR21, 0x148, URZ ;  /* 0x0000014815197890 */ /* 0x000fc4000fffe0ff */
[----:B------:R-:W-:Y:S01]  /*4b80*/  UIADD3 UR17, UPT, UPT, UR21, 0x150, URZ ;  /* 0x0000015015117890 */ /* 0x000fe2000fffe0ff */
[----:B------:R-:W-:Y:S01]  /*4b90*/  UMOV UR6, UR7 ;  /* 0x0000000700067c82 */ /* 0x000fe20008000000 */
[----:B------:R-:W-:Y:S01]  /*4ba0*/  UMOV UR41, UR9 ;  /* 0x0000000900297c82 */ /* 0x000fe20008000000 */
[----:B------:R-:W-:Y:S02]  /*4bb0*/  UISETP.GE.AND UP0, UPT, UR42, 0x1, UPT ;  /* 0x000000012a00788c */ /* 0x000fe4000bf06270 */
[----:B------:R-:W-:Y:S01]  /*4bc0*/  UISETP.NE.AND UP4, UPT, UR42, 0x1, UPT ;  /* 0x000000012a00788c */ /* 0x000fe2000bf85270 */
[----:B------:R-:W1:Y:S01]  /*4bd0*/  LDCU.64 UR22, c[0x0][0xb28] ;  /* 0x00016500ff1677ac */ /* 0x000e620008000a00 */
[----:B------:R-:W-:Y:S02]  /*4be0*/  UISETP.NE.AND UP6, UPT, UR15, 0x1, UPT ;  /* 0x000000010f00788c */ /* 0x000fe4000bfc5270 */
[----:B------:R-:W-:Y:S02]  /*4bf0*/  UISETP.NE.AND UP5, UPT, UR46, 0x1, UPT ;  /* 0x000000012e00788c */ /* 0x000fe4000bfa5270 */
[----:B------:R-:W-:-:S02]  /*4c00*/  UPRMT UR37, UR10, 0x654, UR37 ;  /* 0x000006540a257896 */ /* 0x000fc40008000025 */
[----:B------:R-:W-:Y:S02]  /*4c10*/  USHF.R.U32.HI UR43, URZ, UR45, UR6 ;  /* 0x0000002dff2b7299 */ /* 0x000fe40008011606 */
[----:B------:R-:W-:Y:S02]  /*4c20*/  UPRMT UR40, UR10, 0x654, UR33 ;  /* 0x000006540a287896 */ /* 0x000fe40008000021 */
[----:B------:R-:W-:Y:S02]  /*4c30*/  UPRMT UR39, UR10, 0x654, UR25 ;  /* 0x000006540a277896 */ /* 0x000fe40008000019 */
[----:B------:R-:W-:Y:S02]  /*4c40*/  UPRMT UR38, UR10, 0x654, UR17 ;  /* 0x000006540a267896 */ /* 0x000fe40008000011 */
[----:B----4-:R-:W-:Y:S02]  /*4c50*/  USHF.R.U32.HI UR41, URZ, UR49, UR41 ;  /* 0x00000031ff297299 */ /* 0x010fe40008011629 */
[----:B------:R-:W-:-:S11]  /*4c60*/  UISETP.NE.AND UP2, UPT, UR4, 0x1, UPT ;  /* 0x000000010400788c */ /* 0x000fd6000bf45270 */
.L_x_102:
[C---:B------:R-:W-:Y:S02]  /*4c70*/  LEA R12, R14.reuse, UR21, 0x3 ;  /* 0x000000150e0c7c11 */ /* 0x040fe4000f8e18ff */
[----:B------:R-:W-:Y:S02]  /*4c80*/  SHF.L.U32 R9, R13, 0x1f, RZ ;  /* 0x0000001f0d097819 */ /* 0x000fe400000006ff */
[----:B------:R-:W-:Y:S02]  /*4c90*/  LEA R10, R14, UR21, 0x4 ;  /* 0x000000150e0a7c11 */ /* 0x000fe4000f8e20ff */
[----:B--2---:R-:W2:Y:S02]  /*4ca0*/  SYNCS.PHASECHK.TRANS64.TRYWAIT P0, [R12+URZ+0x190], R9 ;  /* 0x000190090c0075a7 */ /* 0x004ea400080011ff */
[----:B--2---:R-:W-:Y:S05]  /*4cb0*/  @!P0 BRA `(.L_x_92) ;  /* 0x0000006000888947 */ /* 0x004fea0003800000 */
.L_x_208:
[----:B--2---:R-:W2:Y:S01]  /*4cc0*/  LDS.128 R8, [R10+0x220] ;  /* 0x000220000a087984 */ /* 0x004ea20000000c00 */
[----:B------:R-:W-:Y:S01]  /*4cd0*/  UISETP.GE.AND UP0, UPT, UR42, 0x1, UPT ;  /* 0x000000012a00788c */ /* 0x000fe2000bf06270 */
[----:B------:R-:W-:Y:S01]  /*4ce0*/  @!PT LDS RZ, [RZ] ;  /* 0x00000000fffff984 */ /* 0x000fe20000000800 */
[----:B------:R-:W-:Y:S01]  /*4cf0*/  @!PT LDS RZ, [RZ] ;  /* 0x00000000fffff984 */ /* 0x000fe20000000800 */
[----:B------:R-:W-:Y:S01]  /*4d00*/  @!PT LDS RZ, [RZ] ;  /* 0x00000000fffff984 */ /* 0x000fe20000000800 */
[----:B------:R-:W-:Y:S01]  /*4d10*/  @!PT LDS RZ, [RZ] ;  /* 0x00000000fffff984 */ /* 0x000fe20000000800 */
[----:B------:R3:W-:Y:S06]  /*4d20*/  MEMBAR.ALL.CTA ;  /* 0x0000000000007992 */ /* 0x0007ec0000008000 */
[----:B---3--:R-:W3:Y:S01]  /*4d30*/  FENCE.VIEW.ASYNC.S ;  /* 0x00000000000073c6 */ /* 0x008ee20000000000 */
[----:B--2---:R-:W-:Y:S11]  /*4d40*/  LOP3.LUT P0, RZ, R10, 0x1, RZ, 0xc0, !PT ;  /* 0x000000010aff7812 */ /* 0x004ff6000780c0ff */
[----:B------:R-:W-:Y:S02]  /*4d50*/  @!UPT UIADD3 URZ, UPT, UPT, URZ, URZ, URZ ;  /* 0x000000fffffff290 */ /* 0x000fe4000fffe0ff */
[----:B---3--:R-:W-:Y:S01]  /*4d60*/  VOTEU.ANY UP1, P0 ;  /* 0x0000000000ff7886 */ /* 0x008fe20000020100 */
[----:B------:R-:W-:Y:S11]  /*4d70*/  PLOP3.LUT P0, PT, PT, PT, UP1, 0x80, 0x8 ;  /* 0x000000000008781c */ /* 0x000ff60003f0f018 */
[----:B------:R-:W-:Y:S02]  /*4d80*/  @!UPT UIADD3 URZ, UPT, UPT, URZ, URZ, URZ ;  /* 0x000000fffffff290 */ /* 0x000fe4000fffe0ff */
[----:B------:R-:W-:Y:S02]  /*4d90*/  @P0 SHF.R.U32.HI R0, RZ, 0x10, R9 ;  /* 0x00000010ff000819 */ /* 0x000fe40000011609 */
[----:B------:R-:W-:Y:S02]  /*4da0*/  @P0 MOV R6, R8 ;  /* 0x0000000800060202 */ /* 0x000fe40000000f00 */
[----:B------:R-:W-:Y:S01]  /*4db0*/  @P0 R2UR UR4, R0 ;  /* 0x00000000000402ca */ /* 0x000fe200000e0000 */
[----:B------:R-:W-:Y:S01]  /*4dc0*/  VIADD R0, R12, 0x1a0 ;  /* 0x000001a00c007836 */ /* 0x000fe20000000000 */
[----:B------:R-:W-:Y:S02]  /*4dd0*/  @P0 LOP3.LUT R8, R9, 0xffff, RZ, 0xc0, !PT ;  /* 0x0000ffff09080812 */ /* 0x000fe400078ec0ff */
[----:B------:R-:W-:Y:S02]  /*4de0*/  @P0 R2UR UR6, R6 ;  /* 0x00000000060602ca */ /* 0x000fe400000e0000 */
[----:B------:R-:W-:Y:S02]  /*4df0*/  PRMT R0, RZ, 0x654, R0 ;  /* 0x00000654ff007816 */ /* 0x000fe40000000000 */
[----:B------:R-:W-:Y:S02]  /*4e00*/  @P0 R2UR UR5, R8 ;  /* 0x00000000080502ca */ /* 0x000fe400000e0000 */
[----:B------:R2:W-:Y:S03]  /*4e10*/  SYNCS.ARRIVE.TRANS64.RED.A1T0 RZ, [R0+URZ], RZ ;  /* 0x000000ff00ff79a7 */ /* 0x0005e600081004ff */
[----:B------:R-:W-:Y:S04]  /*4e20*/  @UP1 UMOV UR29, UR4 ;  /* 0x00000004001d1c82 */ /* 0x000fe80008000000 */
[----:B------:R-:W-:Y:S04]  /*4e30*/  @UP1 UMOV UR14, UR6 ;  /* 0x00000006000e1c82 */ /* 0x000fe80008000000 */
[----:B------:R-:W-:Y:S01]  /*4e40*/  @UP1 UMOV UR13, UR5 ;  /* 0x00000005000d1c82 */ /* 0x000fe20008000000 */
[----:B------:R-:W-:Y:S05]  /*4e50*/  BRA.U !UP0, `(.L_x_93) ;  /* 0x0000000108a47547 */ /* 0x000fea000b800000 */
[----:B------:R-:W-:Y:S02]  /*4e60*/  UIMAD.WIDE.U32 UR18, UR13, UR47, URZ ;  /* 0x0000002f0d1272a5 */ /* 0x000fe4000f8e00ff */
[----:B------:R-:W-:Y:S02]  /*4e70*/  UIMAD.WIDE.U32 UR26, UR14, UR44, URZ ;  /* 0x0000002c0e1a72a5 */ /* 0x000fe4000f8e00ff */
[----:B------:R-:W-:Y:S02]  /*4e80*/  USEL UR4, UR30, UR41, !UP5 ;  /* 0x000000291e047287 */ /* 0x000fe4000e800000 */
[----:B------:R-:W-:Y:S02]  /*4e90*/  USEL UR7, UR31, UR43, !UP6 ;  /* 0x0000002b1f077287 */ /* 0x000fe4000f000000 */
[----:B-1----:R-:W-:Y:S02]  /*4ea0*/  UIMAD.WIDE.U32 UR8, UR4, UR22, URZ ;  /* 0x00000016040872a5 */ /* 0x002fe4000f8e00ff */
[----:B------:R-:W-:Y:S01]  /*4eb0*/  UIMAD.WIDE.U32 UR10, UR7, UR22, URZ ;  /* 0x00000016070a72a5 */ /* 0x000fe2000f8e00ff */
[----:B------:R-:W-:Y:S02]  /*4ec0*/  UMOV UR5, UR19 ;  /* 0x0000001300057c82 */ /* 0x000fe40008000000 */
[----:B------:R-:W-:Y:S03]  /*4ed0*/  USHF.R.U32.HI UR6, URZ, UR49, UR5 ;  /* 0x00000031ff067299 */ /* 0x000fe60008011605 */
[----:B------:R-:W-:Y:S01]  /*4ee0*/  UMOV UR5, UR27 ;  /* 0x0000001b00057c82 */ /* 0x000fe20008000000 */
[----:B------:R-:W-:Y:S02]  /*4ef0*/  USEL UR6, UR13, UR6, !UP5 ;  /* 0x000000060d067287 */ /* 0x000fe4000e800000 */
[----:B------:R-:W-:Y:S03]  /*4f00*/  USHF.R.U32.HI UR12, URZ, UR45, UR5 ;  /* 0x0000002dff0c7299 */ /* 0x000fe60008011605 */
[----:B------:R-:W-:Y:S02]  /*4f10*/  UMOV UR5, UR9 ;  /* 0x0000000900057c82 */ /* 0x000fe40008000000 */
[----:B------:R-:W-:Y:S03]  /*4f20*/  @UP4 USHF.R.U32.HI UR4, URZ, UR23, UR5 ;  /* 0x00000017ff044299 */ /* 0x000fe60008011605 */
[----:B------:R-:W-:Y:S01]  /*4f30*/  UMOV UR5, UR11 ;  /* 0x0000000b00057c82 */ /* 0x000fe20008000000 */
[----:B------:R-:W-:Y:S02]  /*4f40*/  UIMAD UR4, UR42, UR4, URZ ;  /* 0x000000042a0472a4 */ /* 0x000fe4000f8e02ff */
[----:B------:R-:W-:Y:S02]  /*4f50*/  @UP4 USHF.R.U32.HI UR7, URZ, UR23, UR5 ;  /* 0x00000017ff074299 */ /* 0x000fe40008011605 */
[----:B------:R-:W-:Y:S02]  /*4f60*/  UIMAD.WIDE.U32 UR10, UR6, UR22, URZ ;  /* 0x00000016060a72a5 */ /* 0x000fe4000f8e00ff */
[----:B------:R-:W-:Y:S02]  /*4f70*/  USEL UR5, UR14, UR12, !UP6 ;  /* 0x0000000c0e057287 */ /* 0x000fe4000f000000 */
[----:B------:R-:W-:Y:S02]  /*4f80*/  UIMAD UR8, UR42, UR7, URZ ;  /* 0x000000072a0872a4 */ /* 0x000fe4000f8e02ff */
[----:B------:R-:W-:Y:S03]  /*4f90*/  UISETP.GE.AND UP0, UPT, UR6, UR4, UPT ;  /* 0x000000040600728c */ /* 0x000fe6000bf06270 */
[----:B------:R-:W-:Y:S01]  /*4fa0*/  UMOV UR4, UR11 ;  /* 0x0000000b00047c82 */ /* 0x000fe20008000000 */
[----:B------:R-:W-:Y:S02]  /*4fb0*/  UISETP.GE.OR UP0, UPT, UR5, UR8, UP0 ;  /* 0x000000080500728c */ /* 0x000fe40008706670 */
[----:B------:R-:W-:Y:S02]  /*4fc0*/  USHF.R.U32.HI UR4, URZ, UR23, UR4 ;  /* 0x00000017ff047299 */ /* 0x000fe40008011604 */
[----:B------:R-:W-:Y:S02]  /*4fd0*/  UIMAD.WIDE.U32 UR8, UR5, UR22, URZ ;  /* 0x00000016050872a5 */ /* 0x000fe4000f8e00ff */
[----:B------:R-:W-:Y:S04]  /*4fe0*/  USEL UR10, UR6, UR4, !UP4 ;  /* 0x00000004060a7287 */ /* 0x000fe8000e000000 */
[----:B------:R-:W-:Y:S01]  /*4ff0*/  UIADD3 UR11, UPT, UPT, -UR10, URZ, URZ ;  /* 0x000000ff0a0b7290 */ /* 0x000fe2000fffe1ff */
[----:B------:R-:W-:Y:S02]  /*5000*/  @!UP0 UMOV UR4, UR9 ;  /* 0x0000000900048c82 */ /* 0x000fe40008000000 */
[----:B------:R-:W-:Y:S02]  /*5010*/  @!UP0 USHF.R.U32.HI UR4, URZ, UR23, UR4 ;  /* 0x00000017ff048299 */ /* 0x000fe40008011604 */
[----:B------:R-:W-:Y:S02]  /*5020*/  UIMAD UR8, UR42, UR11, UR6 ;  /* 0x0000000b2a0872a4 */ /* 0x000fe4000f8e0206 */
[----:B------:R-:W-:Y:S04]  /*5030*/  @!UP0 USEL UR4, UR5, UR4, !UP4 ;  /* 0x0000000405048287 */ /* 0x000fe8000e000000 */
[----:B------:R-:W-:Y:S02]  /*5040*/  @!UP0 UIMAD UR8, UR7, UR8, UR4 ;  /* 0x00000008070882a4 */ /* 0x000fe4000f8e0204 */
[----:B------:R-:W-:Y:S02]  /*5050*/  @!UP0 UIADD3 UR9, UPT, UPT, UR10, -UR4, URZ ;  /* 0x800000040a098290 */ /* 0x000fe4000fffe0ff */
[----:B------:R-:W-:Y:S02]  /*5060*/  UIADD3 UR4, UPT, UPT, -UR5, URZ, URZ ;  /* 0x000000ff05047290 */ /* 0x000fe4000fffe1ff */
[----:B------:R-:W-:Y:S02]  /*5070*/  UIADD3 UR7, UPT, UPT, -UR6, URZ, URZ ;  /* 0x000000ff06077290 */ /* 0x000fe4000fffe1ff */
[----:B------:R-:W-:Y:S02]  /*5080*/  @!UP0 UIMAD UR6, UR9, UR42, UR5 ;  /* 0x0000002a090682a4 */ /* 0x000fe4000f8e0205 */
[----:B------:R-:W-:Y:S02]  /*5090*/  UIMAD UR14, UR15, UR4, UR14 ;  /* 0x000000040f0e72a4 */ /* 0x000fe4000f8e020e */
[----:B------:R-:W-:Y:S01]  /*50a0*/  UIMAD UR13, UR46, UR7, UR13 ;  /* 0x000000072e0d72a4 */ /* 0x000fe2000f8e020d */
[----:B------:R-:W-:Y:S02]  /*50b0*/  @!UP0 UMOV UR5, UR8 ;  /* 0x0000000800058c82 */ /* 0x000fe40008000000 */
[----:B------:R-:W-:Y:S02]  /*50c0*/  UIMAD UR14, UR5, UR15, UR14 ;  /* 0x0000000f050e72a4 */ /* 0x000fe4000f8e020e */
[----:B------:R-:W-:Y:S11]  /*50d0*/  UIMAD UR13, UR6, UR46, UR13 ;  /* 0x0000002e060d72a4 */ /* 0x000ff6000f8e020d */
[----:B------:R-:W-:Y:S01]  /*50e0*/  @!UPT UIADD3 URZ, UPT, UPT, URZ, URZ, URZ ;  /* 0x000000fffffff290 */ /* 0x000fe2000fffe0ff */
.L_x_93:
[----:B------:R-:W3:Y:S01]  /*50f0*/  @!UP2 LDCU.128 UR8, c[0x0][0xb10] ;  /* 0x00016200ff08a7ac */ /* 0x000ee20008000c00 */
[C---:B------:R-:W-:Y:S02]  /*5100*/  ISETP.NE.U32.AND P1, PT, R4.reuse, RZ, PT ;  /* 0x000000ff0400720c */ /* 0x040fe40003f25070 */
[----:B------:R-:W-:Y:S02]  /*5110*/  ISETP.NE.U32.AND P0, PT, R4, RZ, PT ;  /* 0x000000ff0400720c */ /* 0x000fe40003f05070 */
[C---:B------:R-:W-:Y:S02]  /*5120*/  ISETP.NE.AND.EX P1, PT, R5.reuse, RZ, PT, P1 ;  /* 0x000000ff0500720c */ /* 0x040fe40003f25310 */
[----:B------:R-:W-:Y:S01]  /*5130*/  ISETP.NE.AND.EX P0, PT, R5, RZ, PT, P0 ;  /* 0x000000ff0500720c */ /* 0x000fe20003f05300 */
[----:B------:R-:W4:Y:S01]  /*5140*/  @!UP2 LDCU UR5, c[0x0][0xb0c] ;  /* 0x00016180ff05a7ac */ /* 0x000f220008000800 */
[----:B------:R-:W-:Y:S01]  /*5150*/  SHF.L.U32 R9, R15, 0x1f, RZ ;  /* 0x0000001f0f097819 */ /* 0x000fe200000006ff */
[----:B------:R-:W-:Y:S02]  /*5160*/  USHF.L.U32 UR35, UR16, 0x6, URZ ;  /* 0x0000000610237899 */ /* 0x000fe400080006ff */
[----:B------:R-:W-:Y:S02]  /*5170*/  USHF.L.U32 UR34, UR20, 0x8, URZ ;  /* 0x0000000814227899 */ /* 0x000fe400080006ff */
[----:B---3--:R-:W-:Y:S07]  /*5180*/  UIMAD.WIDE.U32 UR6, UR14, UR8, URZ ;  /* 0x000000080e0672a5 */ /* 0x008fee000f8e00ff */
[----:B------:R-:W-:Y:S01]  /*5190*/  @!UP2 UMOV UR4, UR7 ;  /* 0x000000070004ac82 */ /* 0x000fe20008000000 */
[----:B----4-:R-:W-:Y:S02]  /*51a0*/  @!UP2 UISETP.NE.AND UP0, UPT, UR5, 0x1, UPT ;  /* 0x000000010500a88c */ /* 0x010fe4000bf05270 */
[----:B------:R-:W-:Y:S02]  /*51b0*/  @!UP2 USHF.R.U32.HI UR4, URZ, UR9, UR4 ;  /* 0x00000009ff04a299 */ /* 0x000fe40008011604 */
[----:B------:R-:W-:Y:S02]  /*51c0*/  UIMAD.WIDE.U32 UR6, UR13, UR11, URZ ;  /* 0x0000000b0d0672a5 */ /* 0x000fe4000f8e00ff */
[----:B------:R-:W-:Y:S02]  /*51d0*/  @!UP2 USEL UR8, UR14, UR4, !UP0 ;  /* 0x000000040e08a287 */ /* 0x000fe4000c000000 */
[----:B------:R-:W-:Y:S03]  /*51e0*/  @!UP2 UISETP.NE.AND UP0, UPT, UR10, 0x1, UPT ;  /* 0x000000010a00a88c */ /* 0x000fe6000bf05270 */
[----:B------:R-:W-:Y:S02]  /*51f0*/  @!UP2 UMOV UR6, UR7 ;  /* 0x000000070006ac82 */ /* 0x000fe40008000000 */
[----:B------:R-:W3:Y:S02]  /*5200*/  @!UP2 LDCU UR4, c[0x0][0xb20] ;  /* 0x00016400ff04a7ac */ /* 0x000ee40008000800 */
[----:B---3--:R-:W-:Y:S04]  /*5210*/  @!UP2 USHF.R.U32.HI UR6, URZ, UR4, UR6 ;  /* 0x00000004ff06a299 */ /* 0x008fe80008011606 */
[----:B------:R-:W-:Y:S04]  /*5220*/  @!UP2 USEL UR6, UR13, UR6, !UP0 ;  /* 0x000000060d06a287 */ /* 0x000fe8000c000000 */
[----:B------:R-:W-:Y:S02]  /*5230*/  @!UP2 UIADD3 UR4, UPT, UPT, -UR8, UR6, URZ ;  /* 0x000000060804a290 */ /* 0x000fe4000fffe1ff */
[----:B------:R-:W-:Y:S02]  /*5240*/  @!UP2 UIADD3 UR6, UPT, UPT, UR8, -UR6, URZ ;  /* 0x800000060806a290 */ /* 0x000fe4000fffe0ff */
[----:B------:R-:W-:Y:S02]  /*5250*/  @!UP2 UIMAD UR14, UR4, UR5, UR14 ;  /* 0x00000005040ea2a4 */ /* 0x000fe4000f8e020e */
[----:B------:R-:W-:Y:S01]  /*5260*/  @!UP2 UIMAD UR13, UR6, UR10, UR13 ;  /* 0x0000000a060da2a4 */ /* 0x000fe2000f8e020d */
[----:B------:R-:W-:Y:S11]  /*5270*/  BRA.U UP3, `(.L_x_94) ;  /* 0x0000000103107547 */ /* 0x000ff6000b800000 */
[----:B--2---:R-:W-:Y:S04]  /*5280*/  MOV R0, UR48 ;  /* 0x0000003000007c02 */ /* 0x004fe80008000f00 */
[----:B------:R-:W-:Y:S04]  /*5290*/  SHF.L.U32 R11, R0, 0x1f, RZ ;  /* 0x0000001f000b7819 */ /* 0x000fe800000006ff */
[----:B------:R-:W2:Y:S02]  /*52a0*/  SYNCS.PHASECHK.TRANS64.TRYWAIT P2, [UR21+0x188], R11 ;  /* 0x0001880bff0075a7 */ /* 0x000ea40008041115 */
[----:B--2---:R-:W-:Y:S05]  /*52b0*/  @!P2 BRA `(.L_x_95) ;  /* 0x0000005c001ca947 */ /* 0x004fea0003800000 */
.L_x_94:
[----:B------:R-:W-:Y:S05]  /*52c0*/  @!P1 BRA `(.L_x_96) ;  /* 0x0000000000309947 */ /* 0x000fea0003800000 */
[----:B------:R-:W-:Y:S01]  /*52d0*/  ISETP.NE.U32.AND P1, PT, R2, RZ, PT ;  /* 0x000000ff0200720c */ /* 0x000fe20003f25070 */
[----:B------:R-:W3:Y:S01]  /*52e0*/  LDCU.64 UR4, c[0x0][0x358] ;  /* 0x00006b00ff0477ac */ /* 0x000ee20008000a00 */
[----:B------:R-:W-:Y:S02]  /*52f0*/  IMAD.MOV.U32 R89, RZ, RZ, 0x1 ;  /* 0x00000001ff597424 */ /* 0x000fe400078e00ff */
[----:B------:R-:W-:Y:S11]  /*5300*/  ISETP.NE.AND.EX P1, PT, R3, RZ, PT, P1 ;  /* 0x000000ff0300720c */ /* 0x000ff60003f25310 */
[----:B------:R-:W-:Y:S02]  /*5310*/  @!UPT UIADD3 URZ, UPT, UPT, URZ, URZ, URZ ;  /* 0x000000fffffff290 */ /* 0x000fe4000fffe0ff */
[----:B--2---:R-:W2:Y:S01]  /*5320*/  @P1 LDC.64 R10, c[0x0][0x888] ;  /* 0x00022200ff0a1b82 */ /* 0x004ea20000000a00 */
[----:B------:R-:W-:Y:S04]  /*5330*/  @P1 IMAD R0, R4, UR36, RZ ;  /* 0x0000002404001c24 */ /* 0x000fe8000f8e02ff */
[----:B--2---:R-:W-:Y:S04]  /*5340*/  @P1 IMAD.WIDE R10, R0, 0x4, R10 ;  /* 0x00000004000a1825 */ /* 0x004fe800078e020a */
[----:B------:R-:W-:Y:S01]  /*5350*/  HFMA2 R0, -RZ, RZ, 0, 5.9604644775390625e-08 ;  /* 0x00000001ff007431 */ /* 0x000fe200000001ff */
[----:B---3-5:R3:W5:Y:S04]  /*5360*/  @P1 LDG.E R41, desc[UR4][R10.64] ;  /* 0x000000040a291981 */ /* 0x028768000c1e1900 */
[----:B------:R-:W-:Y:S01]  /*5370*/  @!P1 PRMT R89, R0, 0x7610, R89 ;  /* 0x0000761000599816 */ /* 0x000fe20000000059 */
[----:B---3--:R-:W4:Y:S06]  /*5380*/  @!P1 LDC R41, c[0x0][0x880] ;  /* 0x00022000ff299b82 */ /* 0x008f2c0000000800 */
.L_x_96:
[----:B----45:R-:W-:Y:S01]  /*5390*/  @!P0 FSETP.EQ.AND P1, PT, R41, RZ, PT ;  /* 0x000000ff2900820b */ /* 0x030fe20003f22000 */
[----:B------:R-:W-:Y:S01]  /*53a0*/  @!UPT UIADD3 URZ, UPT, UPT, URZ, URZ, URZ ;  /* 0x000000fffffff290 */ /* 0x000fe2000fffe0ff */
[----:B------:R-:W-:Y:S11]  /*53b0*/  @!P0 BRA `(.L_x_97) ;  /* 0x0000000000188947 */ /* 0x000ff60003800000 */
[----:B------:R-:W-:Y:S02]  /*53c0*/  LOP3.LUT P0, RZ, R89, 0xff, RZ, 0xc0, !PT ;  /* 0x000000ff59ff7812 */ /* 0x000fe4000780c0ff */
[----:B------:R-:W-:Y:S04]  /*53d0*/  ISETP.NE.U32.AND P1, PT, R2, RZ, PT ;  /* 0x000000ff0200720c */ /* 0x000fe80003f25070 */
[----:B------:R-:W-:Y:S04]  /*53e0*/  ISETP.NE.AND.EX P1, PT, R3, RZ, PT, P1 ;  /* 0x000000ff0300720c */ /* 0x000fe80003f25310 */
[----:B------:R-:W-:Y:S03]  /*53f0*/  PLOP3.LUT P1, PT, P1, PT, PT, 0x8, 0x80 ;  /* 0x000000000080781c */ /* 0x000fe60000f2e170 */
[----:B------:R-:W-:Y:S11]  /*5400*/  @P0 FSETP.EQ.AND P1, PT, R41, RZ, PT ;  /* 0x000000ff2900020b */ /* 0x000ff60003f22000 */
[----:B------:R-:W-:Y:S02]  /*5410*/  @!UPT UIADD3 URZ, UPT, UPT, URZ, URZ, URZ ;  /* 0x000000fffffff290 */ /* 0x000fe4000fffe0ff */
.L_x_97:
[----:B------:R-:W3:Y:S01]  /*5420*/  SYNCS.PHASECHK.TRANS64.TRYWAIT P2, [UR21+0x160], R9 ;  /* 0x00016009ff0075a7 */ /* 0x000ee20008041115 */
[----:B------:R-:W-:Y:S04]  /*5430*/  ELECT P0, URZ, PT ;  /* 0x0000000000ff782f */ /* 0x000fe80003800000 */
[----:B------:R-:W-:Y:S11]  /*5440*/  PLOP3.LUT P1, PT, P1, P0, PT, 0xf2, 0x2f ;  /* 0x00000000002f781c */ /* 0x000ff60000f21e72 */
[----:B------:R-:W-:Y:S02]  /*5450*/  @!UPT UIADD3 URZ, UPT, UPT, URZ, URZ, URZ ;  /* 0x000000fffffff290 */ /* 0x000fe4000fffe0ff */
[----:B------:R-:W-:Y:S05]  /*5460*/  @!P1 IADD3 R8, P0, PT, R16, 0x580, RZ ;  /* 0x0000058010089810 */ /* 0x000fea0007f1e0ff */
[----:B------:R-:W-:Y:S01]  /*5470*/  @!P1 IMAD.X R6, RZ, RZ, R17, P0 ;  /* 0x000000ffff069224 */ /* 0x000fe200000e0611 */
[----:B---3--:R-:W-:Y:S07]  /*5480*/  @!P2 BRA `(.L_x_98) ;  /* 0x0000005800c0a947 */ /* 0x008fee0003800000 */
.L_x_211:
[----:B------:R-:W-:Y:S01]  /*5490*/  @!P1 R2UR UR5, R8 ;  /* 0x00000000080592ca */ /* 0x000fe200000e0000 */
[----:B------:R-:W-:Y:S01]  /*54a0*/  VOTEU.ALL UP0, P1 ;  /* 0x0000000000ff7886 */ /* 0x000fe20000800000 */
[----:B------:R-:W-:Y:S01]  /*54b0*/  @!P1 R2UR UR4, R6 ;  /* 0x00000000060492ca */ /* 0x000fe200000e0000 */
[----:B--2---:R-:W-:Y:S01]  /*54c0*/  @!P1 IMAD.MOV.U32 R0, RZ, RZ, 0x1000 ;  /* 0x00001000ff009424 */ /* 0x004fe200078e00ff */
[----:B------:R-:W-:Y:S01]  /*54d0*/  UMOV UR6, 0x0 ;  /* 0x0000000000067882 */ /* 0x000fe20000000000 */
[----:B------:R-:W-:Y:S01]  /*54e0*/  UMOV UR7, 0x10000000 ;  /* 0x1000000000077882 */ /* 0x000fe20000000000 */
[----:B------:R-:W-:Y:S01]  /*54f0*/  @!UP0 UIADD3 UR32, UPT, UPT, UR21, 0x400, URZ ;  /* 0x0000040015208890 */ /* 0x000fe2000fffe0ff */
[----:B------:R-:W-:Y:S01]  /*5500*/  @!P1 IADD3 R8, P0, PT, R16, 0x580, RZ ;  /* 0x0000058010089810 */ /* 0x000fe20007f1e0ff */
[----:B------:R-:W-:Y:S04]  /*5510*/  VOTEU.ALL UP0, P1 ;  /* 0x0000000000ff7886 */ /* 0x000fe80000800000 */
[----:B------:R-:W-:Y:S02]  /*5520*/  @!P1 IMAD.X R6, RZ, RZ, R17, P0 ;  /* 0x000000ffff069224 */ /* 0x000fe400000e0611 */
[----:B------:R-:W-:Y:S02]  /*5530*/  IMAD.U32 R10, RZ, RZ, UR5 ;  /* 0x00000005ff0a7e24 */ /* 0x000fe4000f8e00ff */
[----:B------:R-:W-:Y:S03]  /*5540*/  IMAD.U32 R11, RZ, RZ, UR4 ;  /* 0x00000004ff0b7e24 */ /* 0x000fe6000f8e00ff */
[----:B------:R-:W-:Y:S02]  /*5550*/  @!P1 R2UR UR4, R10 ;  /* 0x000000000a0492ca */ /* 0x000fe400000e0000 */
[----:B------:R-:W-:Y:S11]  /*5560*/  @!P1 R2UR UR5, R11 ;  /* 0x000000000b0592ca */ /* 0x000ff600000e0000 */
[----:B------:R-:W-:Y:S02]  /*5570*/  @!UPT UIADD3 URZ, UPT, UPT, URZ, URZ, URZ ;  /* 0x000000fffffff290 */ /* 0x000fe4000fffe0ff */
[----:B------:R2:W-:Y:S01]  /*5580*/  @!UP0 UTMALDG.3D [UR32], [UR4], desc[UR6] ;  /* 0x00000620040085b4 */ /* 0x0005e20008011000 */
[----:B------:R2:W-:Y:S01]  /*5590*/  @!P1 SYNCS.ARRIVE.TRANS64.RED.A0TR RZ, [UR21+0x140], R0 ;  /* 0x00014000ffff99a7 */ /* 0x0005e20008300415 */
[----:B------:R-:W-:Y:S01]  /*55a0*/  SYNCS.ARRIVE.TRANS64.RED.A1T0 RZ, [UR40], RZ ;  /* 0x000000ffffff79a7 */ /* 0x000fe20008100428 */
[----:B------:R-:W3:Y:S02]  /*55b0*/  SYNCS.PHASECHK.TRANS64.TRYWAIT P2, [UR21+0x168], R9 ;  /* 0x00016809ff0075a7 */ /* 0x000ee40008041115 */
[----:B--23--:R-:W-:Y:S05]  /*55c0*/  @!P2 BRA `(.L_x_99) ;  /* 0x000000580088a947 */ /* 0x00cfea0003800000 */
.L_x_213:
        /* <DEDUP_REMOVED lines=8> */
[----:B------:R-:W-:Y:S01]  /*5650*/  @!UP0 UIADD3 UR24, UPT, UPT, UR21, 0x1400, URZ ;  /* 0x0000140015188890 */ /* 0x000fe2000fffe0ff */
[----:B------:R-:W-:Y:S01]  /*5660*/  VOTEU.ALL UP0, P1 ;  /* 0x0000000000ff7886 */ /* 0x000fe20000800000 */
[----:B------:R-:W-:Y:S01]  /*5670*/  UMOV UR27, UR35 ;  /* 0x00000023001b7c82 */ /* 0x000fe20008000000 */
[----:B------:R-:W-:Y:S02]  /*5680*/  UMOV UR28, UR36 ;  /* 0x00000024001c7c82 */ /* 0x000fe40008000000 */
[----:B------:R-:W-:Y:S02]  /*5690*/  IMAD.U32 R10, RZ, RZ, UR5 ;  /* 0x00000005ff0a7e24 */ /* 0x000fe4000f8e00ff */
[----:B------:R-:W-:Y:S02]  /*56a0*/  IMAD.U32 R11, RZ, RZ, UR4 ;  /* 0x00000004ff0b7e24 */ /* 0x000fe4000f8e00ff */
[----:B------:R-:W-:Y:S01]  /*56b0*/  @!P1 IMAD.X R6, RZ, RZ, R17, P0 ;  /* 0x000000ffff069224 */ /* 0x000fe200000e0611 */
        /* <DEDUP_REMOVED lines=8> */
.L_x_215:
[----:B------:R-:W-:Y:S01]  /*5740*/  @!P1 R2UR UR5, R8 ;  /* 0x00000000080592ca */ /* 0x000fe200000e0000 */
[----:B------:R-:W-:Y:S01]  /*5750*/  VOTEU.ALL UP0, P1 ;  /* 0x0000000000ff7886 */ /* 0x000fe20000800000 */
[----:B------:R-:W-:Y:S01]  /*5760*/  @!P1 R2UR UR4, R6 ;  /* 0x00000000060492ca */ /* 0x000fe200000e0000 */
[----:B--2---:R-:W-:Y:S01]  /*5770*/  @!P1 IMAD.MOV.U32 R0, RZ, RZ, 0x1000 ;  /* 0x00001000ff009424 */ /* 0x004fe200078e00ff */
[----:B------:R-:W-:Y:S01]  /*5780*/  UMOV UR6, 0x0 ;  /* 0x0000000000067882 */ /* 0x000fe20000000000 */
[----:B------:R-:W-:Y:S01]  /*5790*/  UMOV UR7, 0x10000000 ;  /* 0x1000000000077882 */ /* 0x000fe20000000000 */
[----:B------:R-:W-:Y:S01]  /*57a0*/  @!UP0 UIADD3 UR18, UPT, UPT, UR34, 0x80, URZ ;  /* 0x0000008022128890 */ /* 0x000fe2000fffe0ff */
[----:B------:R-:W-:Y:S01]  /*57b0*/  VIADD R14, R14, 0x1 ;  /* 0x000000010e0e7836 */ /* 0x000fe20000000000 */
[----:B------:R-:W-:Y:S01]  /*57c0*/  @!UP0 UIADD3 UR16, UPT, UPT, UR21, 0x2400, URZ ;  /* 0x0000240015108890 */ /* 0x000fe2000fffe0ff */
[----:B------:R-:W-:Y:S01]  /*57d0*/  VOTEU.ALL UP0, P1 ;  /* 0x0000000000ff7886 */ /* 0x000fe20000800000 */
[----:B------:R-:W-:Y:S01]  /*57e0*/  UMOV UR19, UR35 ;  /* 0x0000002300137c82 */ /* 0x000fe20008000000 */
[----:B------:R-:W-:Y:S02]  /*57f0*/  UMOV UR20, UR36 ;  /* 0x0000002400147c82 */ /* 0x000fe40008000000 */
        /* <DEDUP_REMOVED lines=10> */
.L_x_217:
[----:B------:R-:W-:Y:S01]  /*58a0*/  @!P1 IADD3 R6, P0, PT, R16, 0x580, RZ ;  /* 0x0000058010069810 */ /* 0x000fe20007f1e0ff */
[----:B------:R-:W-:Y:S01]  /*58b0*/  VOTEU.ALL UP0, P1 ;  /* 0x0000000000ff7886 */ /* 0x000fe20000800000 */
[----:B------:R-:W-:Y:S01]  /*58c0*/  UMOV UR6, 0x0 ;  /* 0x0000000000067882 */ /* 0x000fe20000000000 */
[----:B------:R-:W-:Y:S01]  /*58d0*/  UMOV UR7, 0x10000000 ;  /* 0x1000000000077882 */ /* 0x000fe20000000000 */
[----:B------:R-:W-:Y:S01]  /*58e0*/  @!P1 R2UR UR5, R6 ;  /* 0x00000000060592ca */ /* 0x000fe200000e0000 */
[----:B--2---:R-:W-:Y:S01]  /*58f0*/  @!P1 IMAD.X R0, RZ, RZ, R17, P0 ;  /* 0x000000ffff009224 */ /* 0x004fe200000e0611 */
[----:B------:R-:W-:Y:S01]  /*5900*/  @!UP0 UIADD3 UR10, UPT, UPT, UR34, 0xc0, URZ ;  /* 0x000000c0220a8890 */ /* 0x000fe2000fffe0ff */
[----:B------:R-:W-:Y:S01]  /*5910*/  ISETP.NE.AND P0, PT, R14, 0x2, PT ;  /* 0x000000020e00780c */ /* 0x000fe20003f05270 */
[----:B------:R-:W-:Y:S01]  /*5920*/  @!UP0 UIADD3 UR8, UPT, UPT, UR21, 0x3400, URZ ;  /* 0x0000340015088890 */ /* 0x000fe2000fffe0ff */
[----:B------:R-:W-:Y:S01]  /*5930*/  LOP3.LUT R15, R15, 0x1, RZ, 0x3c, !PT ;  /* 0x000000010f0f7812 */ /* 0x000fe200078e3cff */
[----:B------:R-:W-:Y:S01]  /*5940*/  @!UP0 UIADD3 UR9, UPT, UPT, UR21, 0x158, URZ ;  /* 0x0000015815098890 */ /* 0x000fe2000fffe0ff */
[----:B------:R-:W-:Y:S01]  /*5950*/  @!P1 R2UR UR4, R0 ;  /* 0x00000000000492ca */ /* 0x000fe200000e0000 */
[----:B------:R-:W-:Y:S01]  /*5960*/  VOTEU.ALL UP0, P1 ;  /* 0x0000000000ff7886 */ /* 0x000fe20000800000 */
[----:B------:R-:W-:Y:S01]  /*5970*/  UMOV UR11, UR35 ;  /* 0x00000023000b7c82 */ /* 0x000fe20008000000 */
[----:B------:R-:W-:Y:S01]  /*5980*/  UMOV UR12, UR36 ;  /* 0x00000024000c7c82 */ /* 0x000fe20008000000 */
[----:B------:R-:W-:Y:S01]  /*5990*/  SEL R0, RZ, 0x1, P0 ;  /* 0x00000001ff007807 */ /* 0x000fe20000000000 */
[----:B------:R-:W-:Y:S01]  /*59a0*/  UIADD3 UR20, UPT, UPT, UR13, UR59, URZ ;  /* 0x0000003b0d147290 */ /* 0x000fe2000fffe0ff */
[----:B------:R-:W-:Y:S01]  /*59b0*/  IMAD.U32 R8, RZ, RZ, UR5 ;  /* 0x00000005ff087e24 */ /* 0x000fe2000f8e00ff */
[----:B------:R-:W-:Y:S01]  /*59c0*/  SEL R14, R14, RZ, P0 ;  /* 0x000000ff0e0e7207 */ /* 0x000fe20000000000 */
[----:B------:R-:W-:Y:S01]  /*59d0*/  UIADD3 UR16, UPT, UPT, UR14, UR62, URZ ;  /* 0x0000003e0e107290 */ /* 0x000fe2000fffe0ff */
[----:B------:R-:W-:Y:S01]  /*59e0*/  LOP3.LUT R13, R13, R0, RZ, 0x3c, !PT ;  /* 0x000000000d0d7212 */ /* 0x000fe200078e3cff */
[----:B------:R-:W-:Y:S01]  /*59f0*/  UPLOP3.LUT UP3, UPT, UPT, UPT, UPT, 0x80, 0x8 ;  /* 0x000000000008789c */ /* 0x000fe20003f6f070 */
[----:B------:R-:W-:Y:S02]  /*5a00*/  UMOV UR36, UR29 ;  /* 0x0000001d00247c82 */ /* 0x000fe40008000000 */
[----:B------:R-:W-:Y:S01]  /*5a10*/  IMAD.U32 R9, RZ, RZ, UR4 ;  /* 0x00000004ff097e24 */ /* 0x000fe2000f8e00ff */
[----:B------:R-:W-:Y:S04]  /*5a20*/  @!P1 R2UR UR4, R8 ;  /* 0x00000000080492ca */ /* 0x000fe800000e0000 */
[----:B------:R-:W-:Y:S11]  /*5a30*/  @!P1 R2UR UR5, R9 ;  /* 0x00000000090592ca */ /* 0x000ff600000e0000 */
[----:B------:R-:W-:Y:S02]  /*5a40*/  @!UPT UIADD3 URZ, UPT, UPT, URZ, URZ, URZ ;  /* 0x000000fffffff290 */ /* 0x000fe4000fffe0ff */
[----:B------:R2:W-:Y:S01]  /*5a50*/  @!UP0 UTMALDG.3D [UR8], [UR4], desc[UR6] ;  /* 0x00000608040085b4 */ /* 0x0005e20008011000 */
[----:B------:R2:W-:Y:S01]  /*5a60*/  @!P1 SYNCS.ARRIVE.TRANS64.RED.A0TR RZ, [UR21+0x158], R7 ;  /* 0x00015807ffff99a7 */ /* 0x0005e20008300415 */
[----:B------:R-:W-:Y:S01]  /*5a70*/  SYNCS.ARRIVE.TRANS64.RED.A1T0 RZ, [UR37], RZ ;  /* 0x000000ffffff79a7 */ /* 0x000fe20008100425 */
[----:B------:R-:W-:Y:S05]  /*5a80*/  BRA.U UP1, `(.L_x_102) ;  /* 0xfffffff101787547 */ /* 0x000fea000b83ffff */
[----:B------:R-:W-:-:S04]  /*5a90*/  SHF.L.U32 R3, R15, 0x1f, RZ ;  /* 0x0000001f0f037819 */ /* 0x000fc800000006ff */
[----:B------:R-:W3:Y:S02]  /*5aa0*/  SYNCS.PHASECHK.TRANS64.TRYWAIT P0, [UR21+0x160], R3 ;  /* 0x00016003ff0075a7 */ /* 0x000ee40008001115 */
[----:B---3--:R-:W-:Y:S05]  /*5ab0*/  @!P0 BRA `(.L_x_103) ;  /* 0x0000005400948947 */ /* 0x008fea0003800000 */
.L_x_219:
[----:B------:R-:W4:Y:S02]  /*5ac0*/  SYNCS.PHASECHK.TRANS64.TRYWAIT P0, [UR21+0x168], R3 ;  /* 0x00016803ff0075a7 */ /* 0x000f240008001115 */
[----:B----4-:R-:W-:Y:S05]  /*5ad0*/  @!P0 BRA `(.L_x_104) ;  /* 0x0000005400a48947 */ /* 0x010fea0003800000 */
.L_x_221:
[----:B------:R-:W4:Y:S02]  /*5ae0*/  SYNCS.PHASECHK.TRANS64.TRYWAIT P0, [UR21+0x170], R3 ;  /* 0x00017003ff0075a7 */ /* 0x000f240008001115 */
[----:B----4-:R-:W-:Y:S05]  /*5af0*/  @!P0 BRA `(.L_x_105) ;  /* 0x0000005400b48947 */ /* 0x010fea0003800000 */
.L_x_223:
[----:B---3--:R-:W-:-:S07]  /*5b00*/  MOV R0, UR21 ;  /* 0x0000001500007c02 */ /* 0x008fce0008000f00 */
.L_x_106:
[----:B---3--:R-:W-:-:S04]  /*5b10*/  SHF.L.U32 R3, R15, 0x1f, RZ ;  /* 0x0000001f0f037819 */ /* 0x008fc800000006ff */
[----:B------:R3:W4:Y:S03]  /*5b20*/  SYNCS.PHASECHK.TRANS64.TRYWAIT P0, [R0+URZ+0x178], R3 ;  /* 0x00017803000075a7 */ /* 0x00072600080011ff */
[----:B----4-:R-:W-:Y:S05]  /*5b30*/  @!P0 NANOSLEEP.SYNCS 0x989680 ;  /* 0x009896800000895d */ /* 0x010fea0003900000 */
[----:B------:R-:W4:Y:S02]  /*5b40*/  @!P0 SYNCS.PHASECHK.TRANS64 P0, [R0+URZ+0x178], R3 ;  /* 0x00017803000085a7 */ /* 0x000f2400080010ff */
[----:B-12-4-:R-:W-:Y:S05]  /*5b50*/  @P0 EXIT ;  /* 0x000000000000094d */ /* 0x016fea0003800000 */
[----:B------:R-:W-:Y:S05]  /*5b60*/  BRA `(.L_x_106) ;  /* 0xfffffffc00e87947 */ /* 0x000fea000383ffff */
.L_x_91:
[----:B------:R-:W-:-:S06]  /*5b70*/  UISETP.GE.AND UP0, UPT, UR17, 0x4, UPT ;  /* 0x000000041100788c */ /* 0x000fcc000bf06270 */
[----:B------:R-:W-:-:S13]  /*5b80*/  PLOP3.LUT P0, PT, PT, PT, UP0, 0x80, 0x8 ;  /* 0x000000000008781c */ /* 0x000fda0003f0f008 */
[----:B-1----:R-:W-:Y:S05]  /*5b90*/  @!P0 EXIT ;  /* 0x000000000000894d */ /* 0x002fea0003800000 */
[----:B------:R-:W1:Y:S08]  /*5ba0*/  S2UR UR4, SR_CgaCtaId ;  /* 0x00000000000479c3 */ /* 0x000e700000008800 */
[----:B------:R-:W-:Y:S01]  /*5bb0*/  BAR.SYNC.DEFER_BLOCKING 0x6, 0xa0 ;  /* 0x0182800000007b1d */ /* 0x000fe20000010000 */
[C---:B------:R-:W-:Y:S01]  /*5bc0*/  IMAD.SHL.U32 R7, R97.reuse, 0x40, RZ ;  /* 0x0000004061077824 */ /* 0x040fe200078e00ff */
[C---:B------:R-:W-:Y:S01]  /*5bd0*/  LOP3.LUT R99, R97.reuse, 0x60, RZ, 0xc0, !PT ;  /* 0x0000006061637812 */ /* 0x040fe200078ec0ff */
[----:B------:R-:W-:-:S02]  /*5be0*/  IMAD.SHL.U32 R88, R97, 0x20, RZ ;  /* 0x0000002061587824 */ /* 0x000fc400078e00ff */
[----:B------:R-:W-:Y:S02]  /*5bf0*/  HFMA2 R36, -RZ, RZ, 0, 0 ;  /* 0x00000000ff247431 */ /* 0x000fe400000001ff */
[----:B------:R-:W-:Y:S01]  /*5c00*/  IMAD.SHL.U32 R4, R97, 0x2, RZ ;  /* 0x0000000261047824 */ /* 0x000fe200078e00ff */
[----:B------:R-:W-:Y:S01]  /*5c10*/  UMOV UR44, 0x400 ;  /* 0x00000400002c7882 */ /* 0x000fe20000000000 */
[----:B------:R-:W2:Y:S01]  /*5c20*/  LDC.64 R84, c[0x0][0x888] ;  /* 0x00022200ff547b82 */ /* 0x000ea20000000a00 */
[----:B------:R-:W-:Y:S01]  /*5c30*/  LOP3.LUT R5, R7, 0x180, RZ, 0xc0, !PT ;  /* 0x0000018007057812 */ /* 0x000fe200078ec0ff */
[----:B------:R-:W-:Y:S01]  /*5c40*/  IMAD.U32 R37, R97, 0x10000, RZ ;  /* 0x0001000061257824 */ /* 0x000fe200078e00ff */
[----:B------:R-:W-:Y:S01]  /*5c50*/  LOP3.LUT R88, R88, 0xc00, RZ, 0xc0, !PT ;  /* 0x00000c0058587812 */ /* 0x000fe200078ec0ff */
[----:B------:R-:W-:Y:S01]  /*5c60*/  IMAD.MOV.U32 R96, RZ, RZ, RZ ;  /* 0x000000ffff607224 */ /* 0x000fe200078e00ff */
[----:B------:R-:W-:Y:S01]  /*5c70*/  LOP3.LUT R4, R5, 0x20, R4, 0xf8, !PT ;  /* 0x0000002005047812 */ /* 0x000fe200078ef804 */
[----:B------:R-:W-:Y:S01]  /*5c80*/  IMAD.SHL.U32 R5, R97, 0x8, RZ ;  /* 0x0000000861057824 */ /* 0x000fe200078e00ff */
[----:B------:R-:W-:Y:S01]  /*5c90*/  LOP3.LUT R88, R88, 0x40, R7, 0xf8, !PT ;  /* 0x0000004058587812 */ /* 0x000fe200078ef807 */
[----:B------:R-:W3:Y:S01]  /*5ca0*/  LDC.64 R86, c[0x0][0x890] ;  /* 0x00022400ff567b82 */ /* 0x000ee20000000a00 */
[----:B------:R-:W-:Y:S01]  /*5cb0*/  LOP3.LUT R37, R37, 0x600000, RZ, 0xc0, !PT ;  /* 0x0060000025257812 */ /* 0x000fe200078ec0ff */
[----:B------:R-:W-:Y:S01]  /*5cc0*/  IMAD.MOV.U32 R91, RZ, RZ, RZ ;  /* 0x000000ffff5b7224 */ /* 0x000fe200078e00ff */
[----:B------:R-:W-:-:S02]  /*5cd0*/  LOP3.LUT R5, R4, 0x30, R5, 0x78, !PT ;  /* 0x0000003004057812 */ /* 0x000fc400078e7805 */
[----:B------:R-:W-:Y:S02]  /*5ce0*/  CS2R R94, SRZ ;  /* 0x00000000005e7805 */ /* 0x000fe4000001ff00 */
[----:B------:R-:W-:Y:S01]  /*5cf0*/  LOP3.LUT R88, R88, 0x200, R7, 0xf8, !PT ;  /* 0x0000020058587812 */ /* 0x000fe200078ef807 */
[----:B------:R-:W-:Y:S01]  /*5d00*/  IMAD.MOV.U32 R93, RZ, RZ, RZ ;  /* 0x000000ffff5d7224 */ /* 0x000fe200078e00ff */
[----:B------:R-:W-:Y:S01]  /*5d10*/  LOP3.LUT R97, R97, 0x2, RZ, 0xc0, !PT ;  /* 0x0000000261617812 */ /* 0x000fe200078ec0ff */
[----:B-1----:R-:W-:Y:S01]  /*5d20*/  ULEA UR44, UR4, UR44, 0x18 ;  /* 0x0000002c042c7291 */ /* 0x002fe2000f8ec0ff */
[----:B------:R-:W1:Y:S01]  /*5d30*/  LDC.64 R82, c[0x0][0x8b0] ;  /* 0x00022c00ff527b82 */ /* 0x000e620000000a00 */
[----:B------:R-:W-:Y:S01]  /*5d40*/  LOP3.LUT R88, R88, R5, RZ, 0xfc, !PT ;  /* 0x0000000558587212 */ /* 0x000fe200078efcff */
[----:B------:R-:W4:Y:S01]  /*5d50*/  LDCU UR57, c[0x0][0x370] ;  /* 0x00006e00ff3977ac */ /* 0x000f220008000800 */
[----:B------:R-:W-:Y:S01]  /*5d60*/  IADD3 R92, PT, PT, -R97, RZ, RZ ;  /* 0x000000ff615c7210 */ /* 0x000fe20007ffe1ff */
[----:B------:R-:W-:-:S04]  /*5d70*/  UIADD3 UR4, UPT, UPT, UR44, 0x4400, URZ ;  /* 0x000044002c047890 */ /* 0x000fc8000fffe0ff */
[----:B------:R-:W4:Y:S01]  /*5d80*/  LDS R0, [UR44+0x240] ;  /* 0x0002402cff007984 */ /* 0x000f220008000800 */
[----:B------:R-:W1:Y:S01]  /*5d90*/  LDC.64 R80, c[0x0][0x8a8] ;  /* 0x00022a00ff507b82 */ /* 0x000e620000000a00 */
[----:B------:R-:W1:Y:S01]  /*5da0*/  LDCU.64 UR60, c[0x0][0x348] ;  /* 0x00006900ff3c77ac */ /* 0x000e620008000a00 */
[----:B------:R-:W-:Y:S01]  /*5db0*/  IMAD.U32 R98, RZ, RZ, UR4 ;  /* 0x00000004ff627e24 */ /* 0x000fe2000f8e00ff */
[----:B------:R-:W1:Y:S01]  /*5dc0*/  LDCU UR43, c[0x0][0xb0c] ;  /* 0x00016180ff2b77ac */ /* 0x000e620008000800 */
[----:B------:R-:W1:Y:S01]  /*5dd0*/  LDCU UR39, c[0x0][0xb30] ;  /* 0x00016600ff2777ac */ /* 0x000e620008000800 */
[----:B------:R-:W1:Y:S01]  /*5de0*/  LDCU.64 UR46, c[0x0][0x888] ;  /* 0x00011100ff2e77ac */ /* 0x000e620008000a00 */
[----:B------:R-:W1:Y:S01]  /*5df0*/  LDCU.64 UR40, c[0x0][0xb28] ;  /* 0x00016500ff2877ac */ /* 0x000e620008000a00 */
[----:B------:R-:W1:Y:S01]  /*5e00*/  LDCU.128 UR52, c[0x0][0xb10] ;  /* 0x00016200ff3477ac */ /* 0x000e620008000c00 */
[----:B------:R-:W1:Y:S01]  /*5e10*/  LDCU UR56, c[0x0][0x374] ;  /* 0x00006e80ff3877ac */ /* 0x000e620008000800 */
[----:B------:R-:W-:Y:S01]  /*5e20*/  UIADD3 UR63, UPT, UPT, UR44, 0x400, URZ ;  /* 0x000004002c3f7890 */ /* 0x000fe2000fffe0ff */
[----:B--234-:R-:W-:-:S11]  /*5e30*/  IMAD.IADD R37, R0, 0x1, R37 ;  /* 0x0000000100257824 */ /* 0x01cfd600078e0225 */
.L_x_148:
[C---:B------:R-:W-:Y:S02]  /*5e40*/  LEA R3, R91.reuse, UR44, 0x3 ;  /* 0x0000002c5b037c11 */ /* 0x040fe4000f8e18ff */
[----:B------:R-:W-:Y:S02]  /*5e50*/  SHF.L.U32 R0, R94, 0x1f, RZ ;  /* 0x0000001f5e007819 */ /* 0x000fe400000006ff */
[----:B------:R-:W-:Y:S02]  /*5e60*/  LEA R5, R91, UR44, 0x4 ;  /* 0x0000002c5b057c11 */ /* 0x000fe4000f8e20ff */
[----:B------:R-:W2:Y:S02]  /*5e70*/  SYNCS.PHASECHK.TRANS64.TRYWAIT P0, [R3+URZ+0x190], R0 ;  /* 0x00019000030075a7 */ /* 0x000ea400080011ff */
[----:B-12---:R-:W-:Y:S05]  /*5e80*/  @!P0 BRA `(.L_x_107) ;  /* 0x0000005000e88947 */ /* 0x006fea0003800000 */
.L_x_224:
[----:B------:R-:W3:Y:S01]  /*5e90*/  LDS.128 R4, [R5+0x220] ;  /* 0x0002200005047984 */ /* 0x000ee20000000c00 */
[----:B------:R-:W-:Y:S01]  /*5ea0*/  UISETP.GE.AND UP0, UPT, UR42, 0x1, UPT ;  /* 0x000000012a00788c */ /* 0x000fe2000bf06270 */
[----:B------:R-:W-:Y:S01]  /*5eb0*/  @!PT LDS RZ, [RZ] ;  /* 0x00000000fffff984 */ /* 0x000fe20000000800 */
[----:B------:R-:W-:Y:S01]  /*5ec0*/  @!PT LDS RZ, [RZ] ;  /* 0x00000000fffff984 */ /* 0x000fe20000000800 */
[----:B------:R-:W-:Y:S01]  /*5ed0*/  @!PT LDS RZ, [RZ] ;  /* 0x00000000fffff984 */ /* 0x000fe20000000800 */
[----:B------:R-:W-:Y:S01]  /*5ee0*/  @!PT LDS RZ, [RZ] ;  /* 0x00000000fffff984 */ /* 0x000fe20000000800 */
[----:B------:R4:W-:Y:S06]  /*5ef0*/  MEMBAR.ALL.CTA ;  /* 0x0000000000007992 */ /* 0x0009ec0000008000 */
[----:B----4-:R-:W4:Y:S01]  /*5f00*/  FENCE.VIEW.ASYNC.S ;  /* 0x00000000000073c6 */ /* 0x010f220000000000 */
[----:B---3--:R-:W-:Y:S11]  /*5f10*/  LOP3.LUT P0, RZ, R6, 0x1, RZ, 0xc0, !PT ;  /* 0x0000000106ff7812 */ /* 0x008ff6000780c0ff */
[----:B------:R-:W-:Y:S02]  /*5f20*/  @!UPT UIADD3 URZ, UPT, UPT, URZ, URZ, URZ ;  /* 0x000000fffffff290 */ /* 0x000fe4000fffe0ff */
[----:B----4-:R-:W-:Y:S01]  /*5f30*/  VOTEU.ANY UP1, P0 ;  /* 0x0000000000ff7886 */ /* 0x010fe20000020100 */
[----:B------:R-:W-:Y:S01]  /*5f40*/  PLOP3.LUT P0, PT, PT, PT, UP1, 0x80, 0x8 ;  /* 0x000000000008781c */ /* 0x000fe20003f0f018 */
[----:B------:R-:W-:Y:S11]  /*5f50*/  UP2UR UR45, UPR, URZ, 0x2 ;  /* 0x00000002ff2d7883 */ /* 0x000ff60008000000 */
[----:B------:R-:W-:Y:S01]  /*5f60*/  @!UPT UIADD3 URZ, UPT, UPT, URZ, URZ, URZ ;  /* 0x000000fffffff290 */ /* 0x000fe2000fffe0ff */
[----:B--2---:R-:W-:Y:S02]  /*5f70*/  @P0 SHF.R.U32.HI R0, RZ, 0x10, R5 ;  /* 0x00000010ff000819 */ /* 0x004fe40000011605 */
        /* <DEDUP_REMOVED lines=12> */
[----:B------:R-:W3:Y:S01]  /*6040*/  LDCU UR12, c[0x0][0xb20] ;  /* 0x00016400ff0c77ac */ /* 0x000ee20008000800 */
[----:B-1----:R-:W-:Y:S02]  /*6050*/  UIMAD.WIDE.U32 UR4, UR56, UR55, URZ ;  /* 0x00000037380472a5 */ /* 0x002fe4000f8e00ff */
[----:B------:R-:W-:Y:S02]  /*6060*/  UIMAD.WIDE.U32 UR6, UR57, UR52, URZ ;  /* 0x00000034390672a5 */ /* 0x000fe4000f8e00ff */
[----:B------:R-:W-:Y:S02]  /*6070*/  UISETP.NE.AND UP0, UPT, UR54, 0x1, UPT ;  /* 0x000000013600788c */ /* 0x000fe4000bf05270 */
[----:B------:R-:W-:Y:S02]  /*6080*/  UIMAD.WIDE.U32 UR8, UR37, UR55, URZ ;  /* 0x00000037250872a5 */ /* 0x000fe4000f8e00ff */
[----:B------:R-:W-:Y:S02]  /*6090*/  UIMAD.WIDE.U32 UR10, UR38, UR52, URZ ;  /* 0x00000034260a72a5 */ /* 0x000fe4000f8e00ff */
[----:B------:R-:W-:Y:S02]  /*60a0*/  UISETP.NE.AND UP1, UPT, UR43, 0x1, UPT ;  /* 0x000000012b00788c */ /* 0x000fe4000bf25270 */
[----:B------:R-:W-:Y:S01]  /*60b0*/  UISETP.NE.AND UP2, UPT, UR42, 0x1, UPT ;  /* 0x000000012a00788c */ /* 0x000fe2000bf45270 */
[----:B------:R-:W-:Y:S02]  /*60c0*/  UMOV UR4, UR5 ;  /* 0x0000000500047c82 */ /* 0x000fe40008000000 */
[----:B---3--:R-:W-:Y:S03]  /*60d0*/  USHF.R.U32.HI UR5, URZ, UR12, UR4 ;  /* 0x0000000cff057299 */ /* 0x008fe60008011604 */
[----:B------:R-:W-:Y:S02]  /*60e0*/  UMOV UR4, UR7 ;  /* 0x0000000700047c82 */ /* 0x000fe40008000000 */
[----:B------:R-:W-:Y:S02]  /*60f0*/  USHF.R.U32.HI UR7, URZ, UR53, UR4 ;  /* 0x00000035ff077299 */ /* 0x000fe40008011604 */
[----:B------:R-:W-:Y:S02]  /*6100*/  USEL UR4, UR56, UR5, !UP0 ;  /* 0x0000000538047287 */ /* 0x000fe4000c000000 */
[----:B------:R-:W-:Y:S01]  /*6110*/  USEL UR7, UR57, UR7, !UP1 ;  /* 0x0000000739077287 */ /* 0x000fe2000c800000 */
[----:B------:R-:W-:Y:S01]  /*6120*/  UMOV UR5, UR9 ;  /* 0x0000000900057c82 */ /* 0x000fe20008000000 */
[----:B------:R-:W-:Y:S02]  /*6130*/  UIMAD.WIDE.U32 UR8, UR4, UR40, URZ ;  /* 0x00000028040872a5 */ /* 0x000fe4000f8e00ff */
[----:B------:R-:W-:Y:S03]  /*6140*/  USHF.R.U32.HI UR6, URZ, UR12, UR5 ;  /* 0x0000000cff067299 */ /* 0x000fe60008011605 */
[----:B------:R-:W-:Y:S01]  /*6150*/  UMOV UR5, UR11 ;  /* 0x0000000b00057c82 */ /* 0x000fe20008000000 */
[----:B------:R-:W-:Y:S02]  /*6160*/  UIMAD.WIDE.U32 UR10, UR7, UR40, URZ ;  /* 0x00000028070a72a5 */ /* 0x000fe4000f8e00ff */
[----:B------:R-:W-:Y:S02]  /*6170*/  USHF.R.U32.HI UR12, URZ, UR53, UR5 ;  /* 0x00000035ff0c7299 */ /* 0x000fe40008011605 */
[----:B------:R-:W-:Y:S01]  /*6180*/  USEL UR6, UR37, UR6, !UP0 ;  /* 0x0000000625067287 */ /* 0x000fe2000c000000 */
[----:B------:R-:W-:Y:S02]  /*6190*/  UMOV UR5, UR9 ;  /* 0x0000000900057c82 */ /* 0x000fe40008000000 */
[----:B------:R-:W-:Y:S01]  /*61a0*/  UMOV UR10, UR11 ;  /* 0x0000000b000a7c82 */ /* 0x000fe20008000000 */
[----:B------:R-:W-:Y:S02]  /*61b0*/  @UP2 USHF.R.U32.HI UR4, URZ, UR41, UR5 ;  /* 0x00000029ff042299 */ /* 0x000fe40008011605 */
[----:B------:R-:W-:Y:S02]  /*61c0*/  @UP2 USHF.R.U32.HI UR7, URZ, UR41, UR10 ;  /* 0x00000029ff072299 */ /* 0x000fe4000801160a */
[----:B------:R-:W-:Y:S02]  /*61d0*/  UIMAD UR4, UR42, UR4, URZ ;  /* 0x000000042a0472a4 */ /* 0x000fe4000f8e02ff */
        /* <DEDUP_REMOVED lines=8> */
[----:B------:R-:W-:Y:S02]  /*6260*/  USEL UR11, UR6, UR4, !UP2 ;  /* 0x00000004060b7287 */ /* 0x000fe4000d000000 */
[----:B------:R-:W-:Y:S02]  /*6270*/  UIADD3 UR8, UPT, UPT, -UR5, URZ, URZ ;  /* 0x000000ff05087290 */ /* 0x000fe4000fffe1ff */
[----:B------:R-:W-:Y:S01]  /*6280*/  UIADD3 UR10, UPT, UPT, -UR11, URZ, URZ ;  /* 0x000000ff0b0a7290 */ /* 0x000fe2000fffe1ff */
[----:B------:R-:W-:Y:S01]  /*6290*/  @!UP0 UMOV UR4, UR9 ;  /* 0x0000000900048c82 */ /* 0x000fe20008000000 */
[----:B------:R-:W-:Y:S02]  /*62a0*/  UIADD3 UR9, UPT, UPT, -UR6, URZ, URZ ;  /* 0x000000ff06097290 */ /* 0x000fe4000fffe1ff */
[----:B------:R-:W-:Y:S02]  /*62b0*/  @!UP0 USHF.R.U32.HI UR4, URZ, UR41, UR4 ;  /* 0x00000029ff048299 */ /* 0x000fe40008011604 */
[----:B------:R-:W-:Y:S02]  /*62c0*/  UIMAD UR10, UR42, UR10, UR6 ;  /* 0x0000000a2a0a72a4 */ /* 0x000fe4000f8e0206 */
[----:B------:R-:W-:Y:S04]  /*62d0*/  @!UP0 USEL UR4, UR5, UR4, !UP2 ;  /* 0x0000000405048287 */ /* 0x000fe8000d000000 */
[----:B------:R-:W-:Y:S02]  /*62e0*/  @!UP0 UIMAD UR10, UR7, UR10, UR4 ;  /* 0x0000000a070a82a4 */ /* 0x000fe4000f8e0204 */
[----:B------:R-:W-:Y:S02]  /*62f0*/  @!UP0 UIADD3 UR11, UPT, UPT, UR11, -UR4, URZ ;  /* 0x800000040b0b8290 */ /* 0x000fe4000fffe0ff */
[----:B------:R-:W-:Y:S02]  /*6300*/  UIMAD UR7, UR43, UR8, UR38 ;  /* 0x000000082b0772a4 */ /* 0x000fe4000f8e0226 */
[----:B------:R-:W-:Y:S02]  /*6310*/  @!UP0 UIMAD UR6, UR11, UR42, UR5 ;  /* 0x0000002a0b0682a4 */ /* 0x000fe4000f8e0205 */
[----:B------:R-:W-:Y:S01]  /*6320*/  UIMAD UR4, UR54, UR9, UR37 ;  /* 0x00000009360472a4 */ /* 0x000fe2000f8e0225 */
[----:B------:R-:W-:Y:S02]  /*6330*/  @!UP0 UMOV UR5, UR10 ;  /* 0x0000000a00058c82 */ /* 0x000fe40008000000 */
[----:B------:R-:W-:Y:S02]  /*6340*/  UIMAD UR38, UR5, UR43, UR7 ;  /* 0x0000002b052672a4 */ /* 0x000fe4000f8e0207 */
[----:B------:R-:W-:Y:S11]  /*6350*/  UIMAD UR37, UR6, UR54, UR4 ;  /* 0x00000036062572a4 */ /* 0x000ff6000f8e0204 */
[----:B------:R-:W-:Y:S01]  /*6360*/  @!UPT UIADD3 URZ, UPT, UPT, URZ, URZ, URZ ;  /* 0x000000fffffff290 */ /* 0x000fe2000fffe0ff */
.L_x_108:
[----:B-1----:R-:W-:Y:S01]  /*6370*/  UISETP.NE.AND UP0, UPT, UR39, 0x1, UPT ;  /* 0x000000012700788c */ /* 0x002fe2000bf05270 */
[----:B------:R-:W-:Y:S01]  /*6380*/  IADD3 R91, PT, PT, R91, 0x1, RZ ;  /* 0x000000015b5b7810 */ /* 0x000fe20007ffe0ff */
[----:B------:R-:W-:Y:S02]  /*6390*/  USHF.L.U32 UR50, UR16, 0x6, URZ ;  /* 0x0000000610327899 */ /* 0x000fe400080006ff */
[----:B------:R-:W-:Y:S07]  /*63a0*/  USHF.L.U32 UR49, UR20, 0x8, URZ ;  /* 0x0000000814317899 */ /* 0x000fee00080006ff */
[----:B------:R-:W1:Y:S01]  /*63b0*/  @!UP0 LDCU.128 UR12, c[0x0][0xb10] ;  /* 0x00016200ff0c87ac */ /* 0x000e620008000c00 */
[----:B------:R-:W3:Y:S01]  /*63c0*/  @!UP0 LDCU UR5, c[0x0][0xb0c] ;  /* 0x00016180ff0587ac */ /* 0x000ee20008000800 */
[----:B------:R-:W4:Y:S01]  /*63d0*/  @!UP0 LDCU UR10, c[0x0][0xb20] ;  /* 0x00016400ff0a87ac */ /* 0x000f220008000800 */
[----:B-1----:R-:W-:Y:S02]  /*63e0*/  UIMAD.WIDE.U32 UR8, UR38, UR12, URZ ;  /* 0x0000000c260872a5 */ /* 0x002fe4000f8e00ff */
[----:B------:R-:W-:Y:S02]  /*63f0*/  UIMAD.WIDE.U32 UR6, UR37, UR15, URZ ;  /* 0x0000000f250672a5 */ /* 0x000fe4000f8e00ff */
[----:B------:R-:W-:Y:S03]  /*6400*/  @!UP0 UISETP.NE.AND UP1, UPT, UR14, 0x1, UPT ;  /* 0x000000010e00888c */ /* 0x000fe6000bf25270 */
[----:B------:R-:W-:Y:S01]  /*6410*/  @!UP0 UMOV UR4, UR9 ;  /* 0x0000000900048c82 */ /* 0x000fe20008000000 */
[----:B---3--:R-:W-:Y:S02]  /*6420*/  @!UP0 UISETP.NE.AND UP2, UPT, UR5, 0x1, UPT ;  /* 0x000000010500888c */ /* 0x008fe4000bf45270 */
[----:B------:R-:W-:Y:S01]  /*6430*/  @!UP0 USHF.R.U32.HI UR4, URZ, UR13, UR4 ;  /* 0x0000000dff048299 */ /* 0x000fe20008011604 */
[----:B------:R-:W-:Y:S02]  /*6440*/  @!UP0 UMOV UR6, UR7 ;  /* 0x0000000700068c82 */ /* 0x000fe40008000000 */
[----:B----4-:R-:W-:Y:S02]  /*6450*/  @!UP0 USHF.R.U32.HI UR6, URZ, UR10, UR6 ;  /* 0x0000000aff068299 */ /* 0x010fe40008011606 */
[----:B------:R-:W-:Y:S02]  /*6460*/  @!UP0 USEL UR7, UR38, UR4, !UP2 ;  /* 0x0000000426078287 */ /* 0x000fe4000d000000 */
[----:B------:R-:W-:Y:S04]  /*6470*/  @!UP0 USEL UR6, UR37, UR6, !UP1 ;  /* 0x0000000625068287 */ /* 0x000fe8000c800000 */
[----:B------:R-:W-:Y:S02]  /*6480*/  @!UP0 UIADD3 UR4, UPT, UPT, -UR7, UR6, URZ ;  /* 0x0000000607048290 */ /* 0x000fe4000fffe1ff */
[----:B------:R-:W-:Y:S02]  /*6490*/  @!UP0 UIADD3 UR6, UPT, UPT, UR7, -UR6, URZ ;  /* 0x8000000607068290 */ /* 0x000fe4000fffe0ff */
[----:B------:R-:W-:Y:S02]  /*64a0*/  @!UP0 UIMAD UR38, UR4, UR5, UR38 ;  /* 0x00000005042682a4 */ /* 0x000fe4000f8e0226 */
[----:B------:R-:W-:Y:S02]  /*64b0*/  @!UP0 UIMAD UR37, UR6, UR14, UR37 ;  /* 0x0000000e062582a4 */ /* 0x000fe4000f8e0225 */
[----:B------:R-:W-:Y:S09]  /*64c0*/  ULOP3.LUT UP0, URZ, UR63, 0x1b0, URZ, 0xc0, !UPT ;  /* 0x000001b03fff7892 */ /* 0x000ff2000f80c0ff */
[----:B------:R-:W-:Y:S05]  /*64d0*/  BRA.U !UP0, `(.L_x_109) ;  /* 0x0000000108407547 */ /* 0x000fea000b800000 */
[----:B------:R-:W1:Y:S01]  /*64e0*/  LDCU.64 UR8, c[0x4][0x88] ;  /* 0x01001100ff0877ac */ /* 0x000e620008000a00 */
[----:B------:R-:W-:Y:S01]  /*64f0*/  MOV R3, 0x0 ;  /* 0x0000000000037802 */ /* 0x000fe20000000f00 */
[----:B------:R-:W-:Y:S02]  /*6500*/  HFMA2 R12, -RZ, RZ, 0, 5.9604644775390625e-08 ;  /* 0x00000001ff0c7431 */ /* 0x000fe400000001ff */
[----:B------:R-:W-:Y:S02]  /*6510*/  IMAD.MOV.U32 R8, RZ, RZ, 0x70 ;  /* 0x00000070ff087424 */ /* 0x000fe400078e00ff */
[----:B------:R-:W-:Y:S01]  /*6520*/  IMAD.MOV.U32 R13, RZ, RZ, RZ ;  /* 0x000000ffff0d7224 */ /* 0x000fe200078e00ff */
[----:B------:R-:W3:Y:S01]  /*6530*/  LDCU.64 UR6, c[0x4][0x90] ;  /* 0x01001200ff0677ac */ /* 0x000ee20008000a00 */
[----:B------:R-:W4:Y:S01]  /*6540*/  LDC.64 R2, c[0x4][R3] ;  /* 0x0100000003027b82 */ /* 0x000f220000000a00 */
[----:B------:R-:W2:Y:S01]  /*6550*/  LDCU.64 UR4, c[0x4][0x8] ;  /* 0x01000100ff0477ac */ /* 0x000ea20008000a00 */
[----:B-1----:R-:W-:Y:S01]  /*6560*/  MOV R5, UR9 ;  /* 0x0000000900057c02 */ /* 0x002fe20008000f00 */
[----:B------:R-:W-:Y:S01]  /*6570*/  IMAD.U32 R4, RZ, RZ, UR8 ;  /* 0x00000008ff047e24 */ /* 0x000fe2000f8e00ff */
[----:B---3--:R-:W-:Y:S01]  /*6580*/  MOV R7, UR7 ;  /* 0x0000000700077c02 */ /* 0x008fe20008000f00 */
[----:B------:R-:W-:Y:S01]  /*6590*/  IMAD.U32 R6, RZ, RZ, UR6 ;  /* 0x00000006ff067e24 */ /* 0x000fe2000f8e00ff */
[----:B--2---:R-:W-:Y:S01]  /*65a0*/  MOV R11, UR5 ;  /* 0x00000005000b7c02 */ /* 0x004fe20008000f00 */
[----:B------:R-:W-:Y:S02]  /*65b0*/  IMAD.U32 R10, RZ, RZ, UR4 ;  /* 0x00000004ff0a7e24 */ /* 0x000fe4000f8e00ff */
[----:B------:R-:W-:Y:S07]  /*65c0*/  LEPC R20, `(.L_x_109) ;  /* 0x000000001014794e */ /* 0x000fee0000000000 */
[----:B----45:R-:W-:Y:S05]  /*65d0*/  CALL.ABS.NOINC R2 ;  /* 0x0000000002007343 */ /* 0x030fea0003c00000 */
.L_x_109:
[----:B------:R-:W-:Y:S01]  /*65e0*/  LOP3.LUT P0, RZ, R98, 0x1b0, RZ, 0xc0, !PT ;  /* 0x000001b062ff7812 */ /* 0x000fe2000780c0ff */
[----:B------:R-:W-:Y:S11]  /*65f0*/  BSSY.RECONVERGENT B6, `(.L_x_110) ;  /* 0x0000013000067945 */ /* 0x000ff60003800200 */
[----:B------:R-:W-:Y:S01]  /*6600*/  @!UPT UIADD3 URZ, UPT, UPT, URZ, URZ, URZ ;  /* 0x000000fffffff290 */ /* 0x000fe2000fffe0ff */
[----:B------:R-:W-:Y:S05]  /*6610*/  @!P0 BRA `(.L_x_111) ;  /* 0x0000000000408947 */ /* 0x000fea0003800000 */
        /* <DEDUP_REMOVED lines=16> */
.L_x_111:
[----:B------:R-:W-:Y:S05]  /*6720*/  BSYNC.RECONVERGENT B6 ;  /* 0x0000000000067941 */ /* 0x000fea0003800200 */
.L_x_110:
[----:B------:R-:W-:Y:S02]  /*6730*/  ISETP.NE.U32.AND P0, PT, RZ, UR46, PT ;  /* 0x0000002eff007c0c */ /* 0x000fe4000bf05070 */
[C---:B------:R-:W-:Y:S02]  /*6740*/  ISETP.NE.U32.AND P4, PT, R86.reuse, RZ, PT ;  /* 0x000000ff5600720c */ /* 0x040fe40003f85070 */
[----:B------:R-:W-:Y:S02]  /*6750*/  ISETP.NE.U32.AND P1, PT, R86, RZ, PT ;  /* 0x000000ff5600720c */ /* 0x000fe40003f25070 */
[----:B------:R-:W-:Y:S02]  /*6760*/  ISETP.NE.AND.EX P0, PT, RZ, UR47, PT, P0 ;  /* 0x0000002fff007c0c */ /* 0x000fe4000bf05300 */
[C---:B------:R-:W-:Y:S02]  /*6770*/  ISETP.NE.AND.EX P4, PT, R87.reuse, RZ, PT, P4 ;  /* 0x000000ff5700720c */ /* 0x040fe40003f85340 */
[----:B------:R-:W-:Y:S02]  /*6780*/  ISETP.NE.AND.EX P1, PT, R87, RZ, P0, P1 ;  /* 0x000000ff5700720c */ /* 0x000fe40000725310 */
[----:B------:R-:W-:Y:S02]  /*6790*/  ISETP.NE.U32.AND P5, PT, R82, RZ, PT ;  /* 0x000000ff5200720c */ /* 0x000fe40003fa5070 */
[----:B------:R-:W-:Y:S02]  /*67a0*/  ISETP.NE.U32.AND P2, PT, RZ, UR46, PT ;  /* 0x0000002eff007c0c */ /* 0x000fe4000bf45070 */
[----:B------:R-:W-:Y:S02]  /*67b0*/  PLOP3.LUT P0, PT, PT, PT, PT, 0x8, 0x80 ;  /* 0x000000000080781c */ /* 0x000fe40003f0e170 */
[----:B------:R-:W-:Y:S02]  /*67c0*/  ISETP.NE.AND.EX P5, PT, R83, RZ, PT, P5 ;  /* 0x000000ff5300720c */ /* 0x000fe40003fa5350 */
[----:B------:R-:W-:Y:S03]  /*67d0*/  ISETP.NE.AND.EX P2, PT, RZ, UR47, PT, P2 ;  /* 0x0000002fff007c0c */ /* 0x000fe6000bf45320 */
[----:B------:R-:W-:Y:S01]  /*67e0*/  @!P1 PLOP3.LUT P0, PT, P4, PT, PT, 0x80, 0x8 ;  /* 0x000000000008981c */ /* 0x000fe2000270f070 */
[----:B------:R-:W-:Y:S01]  /*67f0*/  @!UPT UIADD3 URZ, UPT, UPT, URZ, URZ, URZ ;  /* 0x000000fffffff290 */ /* 0x000fe2000fffe0ff */
[----:B------:R-:W-:Y:S11]  /*6800*/  @!P4 BRA `(.L_x_112) ;  /* 0x000000000030c947 */ /* 0x000ff60003800000 */
[----:B------:R-:W-:Y:S01]  /*6810*/  ISETP.NE.U32.AND P3, PT, R84, RZ, PT ;  /* 0x000000ff5400720c */ /* 0x000fe20003f65070 */
[----:B------:R-:W1:Y:S01]  /*6820*/  LDCU.64 UR4, c[0x0][0x358] ;  /* 0x00006b00ff0477ac */ /* 0x000e620008000a00 */
[----:B------:R-:W-:Y:S02]  /*6830*/  IMAD.MOV.U32 R89, RZ, RZ, 0x1 ;  /* 0x00000001ff597424 */ /* 0x000fe400078e00ff */
[----:B------:R-:W-:Y:S11]  /*6840*/  ISETP.NE.AND.EX P3, PT, R85, RZ, PT, P3 ;  /* 0x000000ff5500720c */ /* 0x000ff60003f65330 */
[----:B------:R-:W-:Y:S02]  /*6850*/  @!UPT UIADD3 URZ, UPT, UPT, URZ, URZ, URZ ;  /* 0x000000fffffff290 */ /* 0x000fe4000fffe0ff */
[----:B------:R-:W3:Y:S01]  /*6860*/  @P3 LDC.64 R2, c[0x0][0x888] ;  /* 0x00022200ff023b82 */ /* 0x000ee20000000a00 */
[----:B--2---:R-:W-:Y:S04]  /*6870*/  @P3 IMAD R0, R86, UR36, RZ ;  /* 0x0000002456003c24 */ /* 0x004fe8000f8e02ff */
[----:B---3--:R-:W-:Y:S04]  /*6880*/  @P3 IMAD.WIDE R2, R0, 0x4, R2 ;  /* 0x0000000400023825 */ /* 0x008fe800078e0202 */
[----:B------:R-:W-:Y:S01]  /*6890*/  HFMA2 R0, -RZ, RZ, 0, 5.9604644775390625e-08 ;  /* 0x00000001ff007431 */ /* 0x000fe200000001ff */
[----:B-1---5:R1:W5:Y:S04]  /*68a0*/  @P3 LDG.E R41, desc[UR4][R2.64] ;  /* 0x0000000402293981 */ /* 0x022368000c1e1900 */
[----:B------:R-:W-:Y:S01]  /*68b0*/  @!P3 PRMT R89, R0, 0x7610, R89 ;  /* 0x000076100059b816 */ /* 0x000fe20000000059 */
[----:B-1----:R-:W3:Y:S06]  /*68c0*/  @!P3 LDC R41, c[0x0][0x880] ;  /* 0x00022000ff29bb82 */ /* 0x002eec0000000800 */
.L_x_112:
[----:B------:R-:W-:Y:S05]  /*68d0*/  @!P5 BRA `(.L_x_113) ;  /* 0x000000000024d947 */ /* 0x000fea0003800000 */
[----:B------:R-:W-:Y:S01]  /*68e0*/  ISETP.NE.U32.AND P3, PT, R80, RZ, PT ;  /* 0x000000ff5000720c */ /* 0x000fe20003f65070 */
[----:B------:R-:W1:Y:S03]  /*68f0*/  LDCU.64 UR4, c[0x0][0x358] ;  /* 0x00006b00ff0477ac */ /* 0x000e660008000a00 */
[----:B------:R-:W-:Y:S11]  /*6900*/  ISETP.NE.AND.EX P3, PT, R81, RZ, PT, P3 ;  /* 0x000000ff5100720c */ /* 0x000ff60003f65330 */
[----:B------:R-:W-:Y:S02]  /*6910*/  @!UPT UIADD3 URZ, UPT, UPT, URZ, URZ, URZ ;  /* 0x000000fffffff290 */ /* 0x000fe4000fffe0ff */
[----:B------:R-:W4:Y:S01]  /*6920*/  @P3 LDC.64 R2, c[0x0][0x8a8] ;  /* 0x00022a00ff023b82 */ /* 0x000f220000000a00 */
[----:B--2---:R-:W-:Y:S04]  /*6930*/  @P3 IMAD R0, R82, UR36, RZ ;  /* 0x0000002452003c24 */ /* 0x004fe8000f8e02ff */
[----:B----4-:R-:W-:Y:S05]  /*6940*/  @P3 IMAD.WIDE R2, R0, 0x4, R2 ;  /* 0x0000000400023825 */ /* 0x010fea00078e0202 */
[----:B-1---5:R1:W5:Y:S02]  /*6950*/  @P3 LDG.E R38, desc[UR4][R2.64] ;  /* 0x0000000402263981 */ /* 0x022364000c1e1900 */
[----:B-1----:R-:W4:Y:S02]  /*6960*/  @!P3 LDC R38, c[0x0][0x8a0] ;  /* 0x00022800ff26bb82 */ /* 0x002f240000000800 */
.L_x_113:
[----:B---3-5:R-:W-:Y:S01]  /*6970*/  FSETP.NEU.AND P3, PT, R41, RZ, PT ;  /* 0x000000ff2900720b */ /* 0x028fe20003f6d000 */
[----:B------:R-:W-:Y:S01]  /*6980*/  BSSY B1, `(.L_x_114) ;  /* 0x0000041000017945 */ /* 0x000fe20003800000 */
[----:B------:R-:W-:Y:S01]  /*6990*/  SEL R6, RZ, 0xffffffff, P2 ;  /* 0xffffffffff067807 */ /* 0x000fe20001000000 */
[----:B------:R-:W-:Y:S01]  /*69a0*/  IMAD.MOV.U32 R101, RZ, RZ, 0x1 ;  /* 0x00000001ff657424 */ /* 0x000fe200078e00ff */
[----:B------:R-:W-:Y:S02]  /*69b0*/  LOP3.LUT P2, RZ, R89, 0xff, RZ, 0xc0, !PT ;  /* 0x000000ff59ff7812 */ /* 0x000fe4000784c0ff */
[----:B------:R-:W-:Y:S02]  /*69c0*/  CS2R R78, SRZ ;  /* 0x00000000004e7805 */ /* 0x000fe4000001ff00 */
[----:B------:R-:W-:Y:S02]  /*69d0*/  @!P1 SEL R3, RZ, 0xffffffff, P3 ;  /* 0xffffffffff039807 */ /* 0x000fe40001800000 */
[----:B------:R-:W-:Y:S02]  /*69e0*/  CS2R R76, SRZ ;  /* 0x00000000004c7805 */ /* 0x000fe4000001ff00 */
[----:B------:R-:W-:Y:S02]  /*69f0*/  LEA R2, R95, UR44, 0x3 ;  /* 0x0000002c5f027c11 */ /* 0x000fe4000f8e18ff */
[----:B------:R-:W-:Y:S02]  /*6a00*/  CS2R R74, SRZ ;  /* 0x00000000004a7805 */ /* 0x000fe4000001ff00 */
[----:B------:R-:W-:Y:S02]  /*6a10*/  @P0 SEL R3, R6, R3, !P2 ;  /* 0x0000000306030207 */ /* 0x000fe40005000000 */
[----:B------:R-:W-:Y:S02]  /*6a20*/  CS2R R72, SRZ ;  /* 0x0000000000487805 */ /* 0x000fe4000001ff00 */
[----:B------:R-:W-:Y:S02]  /*6a30*/  LEA R71, R36, UR44, 0x3 ;  /* 0x0000002c24477c11 */ /* 0x000fe4000f8e18ff */
[----:B------:R-:W-:Y:S02]  /*6a40*/  @!P1 LOP3.LUT R3, R3, 0x1, RZ, 0xc0, !PT ;  /* 0x0000000103039812 */ /* 0x000fe400078ec0ff */
[----:B------:R-:W-:Y:S02]  /*6a50*/  SHF.L.U32 R4, R96, 0x1f, RZ ;  /* 0x0000001f60047819 */ /* 0x000fe400000006ff */
[----:B------:R-:W-:Y:S02]  /*6a60*/  ISETP.NE.U32.OR P6, PT, R3, 0x1, P1 ;  /* 0x000000010300780c */ /* 0x000fe40000fc5470 */
[----:B------:R-:W-:Y:S02]  /*6a70*/  LEA.HI R39, R36, R36, RZ, 0x1 ;  /* 0x0000002424277211 */ /* 0x000fe400078f08ff */
[----:B------:R-:W-:Y:S02]  /*6a80*/  SEL R3, RZ, 0xffffffff, P3 ;  /* 0xffffffffff037807 */ /* 0x000fe40001800000 */
[----:B------:R-:W-:Y:S01]  /*6a90*/  P2R R103, PR, RZ, 0x40 ;  /* 0x00000040ff677803 */ /* 0x000fe20000000000 */
[C---:B--2---:R-:W-:Y:S01]  /*6aa0*/  IMAD.SHL.U32 R0, R39.reuse, 0x80, RZ ;  /* 0x0000008027007824 */ /* 0x044fe200078e00ff */
[----:B------:R-:W-:Y:S02]  /*6ab0*/  @P4 SEL R3, R6, R3, !P2 ;  /* 0x0000000306034207 */ /* 0x000fe40005000000 */
[----:B------:R-:W-:Y:S02]  /*6ac0*/  LOP3.LUT R39, R39, 0xffe, RZ, 0xc0, !PT ;  /* 0x00000ffe27277812 */ /* 0x000fe400078ec0ff */
[----:B------:R-:W-:Y:S02]  /*6ad0*/  LOP3.LUT R0, R0, 0xffffff00, RZ, 0xc0, !PT ;  /* 0xffffff0000007812 */ /* 0x000fe400078ec0ff */
[----:B------:R-:W-:Y:S01]  /*6ae0*/  @P6 SHF.L.U32 R5, R93, 0x1f, RZ ;  /* 0x0000001f5d056819 */ /* 0x000fe200000006ff */
[----:B------:R-:W-:Y:S01]  /*6af0*/  IMAD.IADD R39, R36, 0x1, -R39 ;  /* 0x0000000124277824 */ /* 0x000fe200078e0a27 */
[----:B------:R-:W-:Y:S01]  /*6b00*/  LOP3.LUT R3, R3, 0x1, RZ, 0xc0, !PT ;  /* 0x0000000103037812 */ /* 0x000fe200078ec0ff */
[----:B------:R-:W-:Y:S01]  /*6b10*/  IMAD.IADD R0, R37, 0x1, R0 ;  /* 0x0000000125007824 */ /* 0x000fe200078e0200 */
[----:B------:R-:W1:Y:S02]  /*6b20*/  @P6 SYNCS.PHASECHK.TRANS64.TRYWAIT P1, [R2+URZ+0x140], R5 ;  /* 0x00014005020065a7 */ /* 0x000e6400080211ff */
[----:B------:R-:W-:Y:S01]  /*6b30*/  ISETP.NE.U32.AND P5, PT, R3, 0x1, PT ;  /* 0x000000010300780c */ /* 0x000fe20003fa5070 */
[----:B------:R-:W-:Y:S03]  /*6b40*/  IMAD R39, R39, 0x100000, R0 ;  /* 0x0010000027277824 */ /* 0x000fe600078e0200 */
[----:B------:R-:W-:Y:S01]  /*6b50*/  P2R R102, PR, RZ, 0x20 ;  /* 0x00000020ff667803 */ /* 0x000fe20000000000 */
[----:B------:R2:W3:Y:S01]  /*6b60*/  SYNCS.PHASECHK.TRANS64.TRYWAIT P0, [R71+URZ+0x1b0], R4 ;  /* 0x0001b004470075a7 */ /* 0x0004e200080011ff */
[----:B-1----:R-:W-:Y:S01]  /*6b70*/  @P6 SEL R101, RZ, 0x1, !P1 ;  /* 0x00000001ff656807 */ /* 0x002fe20004800000 */
[----:B--2---:R-:W-:Y:S06]  /*6b80*/  @!P6 BRA `(.L_x_115) ;  /* 0x000000000080e947 */ /* 0x004fec0003800000 */
[----:B------:R-:W-:Y:S01]  /*6b90*/  @P5 IMAD R6, R95, 0x1000, R88 ;  /* 0x000010005f065824 */ /* 0x000fe200078e0258 */
[----:B------:R-:W1:Y:S01]  /*6ba0*/  S2R R0, SR_CgaCtaId ;  /* 0x0000000000007919 */ /* 0x000e620000008800 */
[----:B------:R-:W-:Y:S01]  /*6bb0*/  ISETP.NE.AND P1, PT, R101, RZ, PT ;  /* 0x000000ff6500720c */ /* 0x000fe20003f25270 */
[----:B------:R-:W-:Y:S01]  /*6bc0*/  BSSY B0, `(.L_x_116) ;  /* 0x000000b000007945 */ /* 0x000fe20003800000 */
[----:B------:R-:W-:Y:S01]  /*6bd0*/  @P5 VIADD R5, R6, UR44 ;  /* 0x0000002c06055c36 */ /* 0x000fe20008000000 */
[----:B------:R-:W-:Y:S02]  /*6be0*/  CS2R R74, SRZ ;  /* 0x00000000004a7805 */ /* 0x000fe4000001ff00 */
[----:B------:R-:W-:Y:S02]  /*6bf0*/  CS2R R72, SRZ ;  /* 0x0000000000487805 */ /* 0x000fe4000001ff00 */
[----:B------:R-:W-:Y:S01]  /*6c00*/  CS2R R78, SRZ ;  /* 0x00000000004e7805 */ /* 0x000fe2000001ff00 */
[----:B------:R-:W-:Y:S01]  /*6c10*/  @P5 IMAD R5, R97, -0x10, R5 ;  /* 0xfffffff061055824 */ /* 0x000fe200078e0205 */
[----:B------:R-:W-:Y:S04]  /*6c20*/  CS2R R76, SRZ ;  /* 0x00000000004c7805 */ /* 0x000fe8000001ff00 */
[----:B------:R-:W-:Y:S05]  /*6c30*/  @P1 BRA `(.L_x_117) ;  /* 0x00000000000c1947 */ /* 0x000fea0003800000 */
[----:B------:R-:W-:Y:S04]  /*6c40*/  SHF.L.U32 R3, R93, 0x1f, RZ ;  /* 0x0000001f5d037819 */ /* 0x000fe800000006ff */
[----:B------:R-:W2:Y:S02]  /*6c50*/  SYNCS.PHASECHK.TRANS64.TRYWAIT P1, [R2+URZ+0x140], R3 ;  /* 0x00014003020075a7 */ /* 0x000ea400080211ff */
[----:B--2---:R-:W-:Y:S05]  /*6c60*/  @!P1 BRA `(.L_x_118) ;  /* 0x0000004400849947 */ /* 0x004fea0003800000 */
.L_x_117:
[----:B------:R-:W-:Y:S05]  /*6c70*/  BSYNC B0 ;  /* 0x0000000000007941 */ /* 0x000fea0003800000 */
.L_x_116:
[----:B------:R-:W-:Y:S01]  /*6c80*/  ISETP.NE.AND P1, PT, R102, RZ, PT ;  /* 0x000000ff6600720c */ /* 0x000fe20003f25270 */
[----:B--2---:R-:W-:Y:S02]  /*6c90*/  VIADD R3, R2, 0x160 ;  /* 0x0000016002037836 */ /* 0x004fe40000000000 */
[----:B------:R-:W-:Y:S03]  /*6ca0*/  VIADD R95, R95, 0x1 ;  /* 0x000000015f5f7836 */ /* 0x000fe60000000000 */
[----:B-1----:R-:W-:Y:S07]  /*6cb0*/  PRMT R0, R0, 0x654, R3 ;  /* 0x0000065400007816 */ /* 0x002fee0000000003 */
[----:B------:R1:W2:Y:S04]  /*6cc0*/  @P1 LDS.128 R72, [R6+UR44+0x400] ;  /* 0x0004002c06481984 */ /* 0x0002a80008000c00 */
[----:B------:R1:W1:Y:S01]  /*6cd0*/  @P1 LDS.128 R76, [R5+0x410] ;  /* 0x00041000054c1984 */ /* 0x0002620000000c00 */
[C---:B------:R-:W-:Y:S01]  /*6ce0*/  ISETP.NE.AND P1, PT, R95.reuse, 0x4, PT ;  /* 0x000000045f00780c */ /* 0x040fe20003f25270 */
[----:B------:R-:W-:Y:S01]  /*6cf0*/  @!PT LDS RZ, [RZ] ;  /* 0x00000000fffff984 */ /* 0x000fe20000000800 */
[----:B------:R-:W-:Y:S01]  /*6d00*/  @!PT LDS RZ, [RZ] ;  /* 0x00000000fffff984 */ /* 0x000fe20000000800 */
[----:B------:R-:W-:Y:S01]  /*6d10*/  @!PT LDS RZ, [RZ] ;  /* 0x00000000fffff984 */ /* 0x000fe20000000800 */
[----:B------:R-:W-:Y:S01]  /*6d20*/  @!PT LDS RZ, [RZ] ;  /* 0x00000000fffff984 */ /* 0x000fe20000000800 */
[----:B------:R5:W-:Y:S06]  /*6d30*/  MEMBAR.ALL.CTA ;  /* 0x0000000000007992 */ /* 0x000bec0000008000 */
[----:B-----5:R-:W5:Y:S01]  /*6d40*/  FENCE.VIEW.ASYNC.S ;  /* 0x00000000000073c6 */ /* 0x020f620000000000 */
[----:B------:R-:W-:Y:S01]  /*6d50*/  SEL R95, R95, RZ, P1 ;  /* 0x000000ff5f5f7207 */ /* 0x000fe20000800000 */
[----:B-----5:R5:W-:Y:S02]  /*6d60*/  SYNCS.ARRIVE.TRANS64.RED.A1T0 RZ, [R0+URZ], RZ ;  /* 0x000000ff00ff79a7 */ /* 0x020be400081004ff */
[----:B-----5:R-:W-:Y:S04]  /*6d70*/  SEL R0, RZ, 0x1, P1 ;  /* 0x00000001ff007807 */ /* 0x020fe80000800000 */
[----:B--2---:R-:W-:Y:S02]  /*6d80*/  LOP3.LUT R93, R93, R0, RZ, 0x3c, !PT ;  /* 0x000000005d5d7212 */ /* 0x004fe400078e3cff */
.L_x_115:
[----:B------:R-:W-:Y:S05]  /*6d90*/  BSYNC B1 ;  /* 0x0000000000017941 */ /* 0x000fea0003800000 */
.L_x_114:
[----:B------:R-:W-:Y:S04]  /*6da0*/  SHF.R.U32.HI R3, RZ, 0x15, R39 ;  /* 0x00000015ff037819 */ /* 0x000fe80000011627 */
[----:B------:R-:W-:Y:S01]  /*6db0*/  LOP3.LUT P1, RZ, R3, 0x3, R90, 0x48, !PT ;  /* 0x0000000303ff7812 */ /* 0x000fe2000782485a */
[----:B------:R-:W-:Y:S01]  /*6dc0*/  @!UPT UIADD3 URZ, UPT, UPT, URZ, URZ, URZ ;  /* 0x000000fffffff290 */ /* 0x000fe2000fffe0ff */
[----:B---3--:R-:W-:Y:S11]  /*6dd0*/  @P0 BRA `(.L_x_119) ;  /* 0x0000000000080947 */ /* 0x008ff60003800000 */
[----:B------:R-:W2:Y:S02]  /*6de0*/  SYNCS.PHASECHK.TRANS64.TRYWAIT P0, [R71+URZ+0x1b0], R4 ;  /* 0x0001b004470075a7 */ /* 0x000ea400080011ff */
[----:B--2---:R-:W-:Y:S05]  /*6df0*/  @!P0 BRA `(.L_x_120) ;  /* 0x0000004400348947 */ /* 0x004fea0003800000 */
.L_x_119:
        /* <DEDUP_REMOVED lines=8> */
[----:B------:R-:W5:Y:S01]  /*6e80*/  LDCU.64 UR4, c[0x4][0x18] ;  /* 0x01000300ff0477ac */ /* 0x000f620008000a00 */
[----:B-1----:R-:W-:Y:S01]  /*6e90*/  MOV R5, UR9 ;  /* 0x0000000900057c02 */ /* 0x002fe20008000f00 */
[----:B--2---:R-:W-:Y:S01]  /*6ea0*/  IMAD.U32 R4, RZ, RZ, UR8 ;  /* 0x00000008ff047e24 */ /* 0x004fe2000f8e00ff */
[----:B---3--:R-:W-:Y:S01]  /*6eb0*/  MOV R7, UR7 ;  /* 0x0000000700077c02 */ /* 0x008fe20008000f00 */
[----:B------:R-:W-:Y:S01]  /*6ec0*/  IMAD.U32 R6, RZ, RZ, UR6 ;  /* 0x00000006ff067e24 */ /* 0x000fe2000f8e00ff */
[----:B-----5:R-:W-:Y:S01]  /*6ed0*/  MOV R11, UR5 ;  /* 0x00000005000b7c02 */ /* 0x020fe20008000f00 */
[----:B------:R-:W-:Y:S02]  /*6ee0*/  IMAD.U32 R10, RZ, RZ, UR4 ;  /* 0x00000004ff0a7e24 */ /* 0x000fe4000f8e00ff */
[----:B------:R-:W-:Y:S07]  /*6ef0*/  LEPC R20, `(.L_x_121) ;  /* 0x000000001014794e */ /* 0x000fee0000000000 */
[----:B----4-:R-:W-:Y:S05]  /*6f00*/  CALL.ABS.NOINC R2 ;  /* 0x0000000002007343 */ /* 0x010fea0003c00000 */
.L_x_121:
[-C--:B------:R-:W-:Y:S01]  /*6f10*/  F2FP.F16.E4M3.UNPACK_B R42, R72.reuse ;  /* 0x00000048ff2a723e */ /* 0x080fe200020006ff */
[----:B------:R-:W-:Y:S05]  /*6f20*/  WARPSYNC.ALL ;  /* 0x0000000000007948 */ /* 0x000fea0003800000 */
[----:B------:R-:W-:Y:S01]  /*6f30*/  R2UR UR4, R39 ;  /* 0x00000000270472ca */ /* 0x000fe200000e0000 */
[--C-:B------:R-:W-:Y:S01]  /*6f40*/  HADD2.F32 R40, -RZ, R42.reuse.H0_H0 ;  /* 0x2000002aff287230 */ /* 0x100fe20000004100 */
[----:B------:R-:W-:Y:S01]  /*6f50*/  F2FP.F16.E4M3.UNPACK_B R43, R72.H1 ;  /* 0x00000048ff2b723e */ /* 0x000fe200030006ff */
[----:B------:R-:W-:Y:S01]  /*6f60*/  HADD2.F32 R42, -RZ, R42.H1_H1 ;  /* 0x3000002aff2a7230 */ /* 0x000fe20000004100 */
[-C--:B------:R-:W-:Y:S01]  /*6f70*/  F2FP.F16.E4M3.UNPACK_B R45, R73.reuse ;  /* 0x00000049ff2d723e */ /* 0x080fe200020006ff */
[----:B------:R-:W-:Y:S01]  /*6f80*/  BSSY.RECONVERGENT B0, `(.L_x_122) ;  /* 0x0000099000007945 */ /* 0x000fe20003800200 */
[----:B------:R-:W-:Y:S01]  /*6f90*/  F2FP.F16.E4M3.UNPACK_B R47, R73.H1 ;  /* 0x00000049ff2f723e */ /* 0x000fe200030006ff */
[--C-:B------:R-:W-:Y:S01]  /*6fa0*/  HADD2.F32 R44, -RZ, R43.reuse.H0_H0 ;  /* 0x2000002bff2c7230 */ /* 0x100fe20000004100 */
[-C--:B------:R-:W-:Y:S01]  /*6fb0*/  F2FP.F16.E4M3.UNPACK_B R49, R74.reuse ;  /* 0x0000004aff31723e */ /* 0x080fe200020006ff */
[----:B------:R-:W-:Y:S01]  /*6fc0*/  HADD2.F32 R46, -RZ, R43.H1_H1 ;  /* 0x3000002bff2e7230 */ /* 0x000fe20000004100 */
[----:B------:R-:W-:Y:S01]  /*6fd0*/  F2FP.F16.E4M3.UNPACK_B R51, R74.H1 ;  /* 0x0000004aff33723e */ /* 0x000fe200030006ff */
[--C-:B------:R-:W-:Y:S01]  /*6fe0*/  HADD2.F32 R43, -RZ, R45.reuse.H0_H0 ;  /* 0x2000002dff2b7230 */ /* 0x100fe20000004100 */
[-C--:B------:R-:W-:Y:S01]  /*6ff0*/  F2FP.F16.E4M3.UNPACK_B R53, R75.reuse ;  /* 0x0000004bff35723e */ /* 0x080fe200020006ff */
[----:B-12---:R-:W-:Y:S01]  /*7000*/  LDTM.16dp32bit_t0_t15.x32 R4, tmem[UR4] ;  /* 0x00000004000479ee */ /* 0x006fe20008a80000 */
[----:B------:R-:W4:Y:S01]  /*7010*/  LDTM.16dp32bit_t16_t31.x32 R4, tmem[UR4+0x20] ;  /* 0x00002004000479ee */ /* 0x000f220008aa0000 */
[----:B------:R-:W-:Y:S01]  /*7020*/  SHF.L.U32 R104, R92, 0x4, RZ ;  /* 0x000000045c687819 */ /* 0x000fe200000006ff */
[----:B------:R-:W-:Y:S01]  /*7030*/  HADD2.F32 R48, -RZ, R45.H1_H1 ;  /* 0x3000002dff307230 */ /* 0x000fe20000004100 */
[----:B------:R-:W-:Y:S01]  /*7040*/  F2FP.F16.E4M3.UNPACK_B R55, R75.H1 ;  /* 0x0000004bff37723e */ /* 0x000fe200030006ff */
[----:B------:R-:W-:Y:S01]  /*7050*/  HADD2.F32 R52, -RZ, R49.H1_H1 ;  /* 0x30000031ff347230 */ /* 0x000fe20000004100 */
[-C--:B------:R-:W-:Y:S01]  /*7060*/  F2FP.F16.E4M3.UNPACK_B R57, R76.reuse ;  /* 0x0000004cff39723e */ /* 0x080fe200020006ff */
[----:B------:R-:W-:Y:S01]  /*7070*/  HADD2.F32 R56, -RZ, R53.H1_H1 ;  /* 0x30000035ff387230 */ /* 0x000fe20000004100 */
[----:B------:R-:W-:Y:S01]  /*7080*/  F2FP.F16.E4M3.UNPACK_B R59, R76.H1 ;  /* 0x0000004cff3b723e */ /* 0x000fe200030006ff */
[----:B------:R-:W-:Y:S01]  /*7090*/  HADD2.F32 R45, -RZ, R47.H0_H0 ;  /* 0x2000002fff2d7230 */ /* 0x000fe20000004100 */
[-C--:B------:R-:W-:Y:S01]  /*70a0*/  F2FP.F16.E4M3.UNPACK_B R61, R77.reuse ;  /* 0x0000004dff3d723e */ /* 0x080fe200020006ff */
[----:B------:R-:W-:Y:S01]  /*70b0*/  HADD2.F32 R60, -RZ, R57.H1_H1 ;  /* 0x30000039ff3c7230 */ /* 0x000fe20000004100 */
[----:B------:R-:W-:Y:S01]  /*70c0*/  F2FP.F16.E4M3.UNPACK_B R63, R77.H1 ;  /* 0x0000004dff3f723e */ /* 0x000fe200030006ff */
[----:B------:R-:W-:Y:S01]  /*70d0*/  HADD2.F32 R50, -RZ, R47.H1_H1 ;  /* 0x3000002fff327230 */ /* 0x000fe20000004100 */
[-C--:B------:R-:W-:Y:S01]  /*70e0*/  F2FP.F16.E4M3.UNPACK_B R65, R78.reuse ;  /* 0x0000004eff41723e */ /* 0x080fe200020006ff */
[----:B------:R-:W-:Y:S01]  /*70f0*/  HADD2.F32 R47, -RZ, R49.H0_H0 ;  /* 0x20000031ff2f7230 */ /* 0x000fe20000004100 */
[----:B------:R-:W-:Y:S01]  /*7100*/  F2FP.F16.E4M3.UNPACK_B R67, R78.H1 ;  /* 0x0000004eff43723e */ /* 0x000fe200030006ff */
[----:B------:R-:W-:Y:S01]  /*7110*/  HADD2.F32 R64, -RZ, R61.H1_H1 ;  /* 0x3000003dff407230 */ /* 0x000fe20000004100 */
[----:B------:R-:W-:Y:S01]  /*7120*/  ISETP.NE.AND P0, PT, R99, RZ, PT ;  /* 0x000000ff6300720c */ /* 0x000fe20003f05270 */
[----:B------:R-:W-:Y:S01]  /*7130*/  HADD2.F32 R68, -RZ, R65.H1_H1 ;  /* 0x30000041ff447230 */ /* 0x000fe20000004100 */
[----:B------:R-:W-:Y:S01]  /*7140*/  ISETP.NE.AND P6, PT, R103, RZ, PT ;  /* 0x000000ff6700720c */ /* 0x000fe20003fc5270 */
[--C-:B------:R-:W-:Y:S02]  /*7150*/  HADD2.F32 R49, -RZ, R51.reuse.H0_H0 ;  /* 0x20000033ff317230 */ /* 0x100fe40000004100 */
[----:B------:R-:W-:Y:S02]  /*7160*/  HADD2.F32 R54, -RZ, R51.H1_H1 ;  /* 0x30000033ff367230 */ /* 0x000fe40000004100 */
[C---:B----4-:R-:W-:Y:S01]  /*7170*/  FMUL R0, R38.reuse, R4 ;  /* 0x0000000426007220 */ /* 0x050fe20000400000 */
[C---:B------:R-:W-:Y:S01]  /*7180*/  FMUL R2, R38.reuse, R5 ;  /* 0x0000000526027220 */ /* 0x040fe20000400000 */
[C---:B------:R-:W-:Y:S01]  /*7190*/  FMUL R4, R38.reuse, R8 ;  /* 0x0000000826047220 */ /* 0x040fe20000400000 */
[C---:B------:R-:W-:Y:S01]  /*71a0*/  FMUL R5, R38.reuse, R9 ;  /* 0x0000000926057220 */ /* 0x040fe20000400000 */
[C---:B------:R-:W-:Y:S01]  /*71b0*/  FFMA R0, R41.reuse, R40, R0 ;  /* 0x0000002829007223 */ /* 0x040fe20000000000 */
[C---:B------:R-:W-:Y:S01]  /*71c0*/  FFMA R2, R41.reuse, R42, R2 ;  /* 0x0000002a29027223 */ /* 0x040fe20000000002 */
[C---:B------:R-:W-:Y:S01]  /*71d0*/  FMUL R8, R38.reuse, R12 ;  /* 0x0000000c26087220 */ /* 0x040fe20000400000 */
[C---:B------:R-:W-:Y:S01]  /*71e0*/  FMUL R9, R38.reuse, R13 ;  /* 0x0000000d26097220 */ /* 0x040fe20000400000 */
[----:B------:R-:W-:Y:S02]  /*71f0*/  HADD2.F32 R51, -RZ, R53.H0_H0 ;  /* 0x20000035ff337230 */ /* 0x000fe40000004100 */
[C---:B------:R-:W-:Y:S01]  /*7200*/  FMUL R12, R38.reuse, R16 ;  /* 0x00000010260c7220 */ /* 0x040fe20000400000 */
        /* <DEDUP_REMOVED lines=12> */
[-C--:B------:R-:W-:Y:S01]  /*72d0*/  F2FP.F16.E4M3.UNPACK_B R40, R79.reuse ;  /* 0x0000004fff28723e */ /* 0x080fe200020006ff */
[C---:B------:R-:W-:Y:S01]  /*72e0*/  FFMA R3, R41.reuse, R44, R3 ;  /* 0x0000002c29037223 */ /* 0x040fe20000000003 */
[C---:B------:R-:W-:Y:S01]  /*72f0*/  FFMA R7, R41.reuse, R46, R7 ;  /* 0x0000002e29077223 */ /* 0x040fe20000000007 */
[----:B------:R-:W-:Y:S01]  /*7300*/  F2FP.F16.E4M3.UNPACK_B R42, R79.H1 ;  /* 0x0000004fff2a723e */ /* 0x000fe200030006ff */
[C---:B------:R-:W-:Y:S01]  /*7310*/  FFMA R4, R41.reuse, R43, R4 ;  /* 0x0000002b29047223 */ /* 0x040fe20000000004 */
[----:B------:R-:W-:Y:S01]  /*7320*/  FFMA R5, R41, R48, R5 ;  /* 0x0000003029057223 */ /* 0x000fe20000000005 */
[C---:B------:R-:W-:Y:S01]  /*7330*/  FMUL R11, R38.reuse, R11 ;  /* 0x0000000b260b7220 */ /* 0x040fe20000400000 */
[----:B------:R-:W-:Y:S01]  /*7340*/  F2FP.SATFINITE.E4M3.F32.PACK_AB_MERGE_C R105, R7, R3, RZ ;  /* 0x000000030769723e */ /* 0x000fe200048070ff */
[C---:B------:R-:W-:Y:S01]  /*7350*/  FFMA R6, R41.reuse, R45, R6 ;  /* 0x0000002d29067223 */ /* 0x040fe20000000006 */
[----:B------:R-:W-:Y:S01]  /*7360*/  FMUL R10, R38, R14 ;  /* 0x0000000e260a7220 */ /* 0x000fe20000400000 */
[C---:B------:R-:W-:Y:S01]  /*7370*/  FFMA R11, R41.reuse, R50, R11 ;  /* 0x00000032290b7223 */ /* 0x040fe2000000000b */
[----:B------:R-:W-:Y:S01]  /*7380*/  F2FP.SATFINITE.E4M3.F32.PACK_AB_MERGE_C R108, R2, R0, R105 ;  /* 0x00000000026c723e */ /* 0x000fe20004807069 */
[----:B------:R-:W-:Y:S01]  /*7390*/  FMUL R15, R38, R15 ;  /* 0x0000000f260f7220 */ /* 0x000fe20000400000 */
[----:B------:R-:W-:Y:S01]  /*73a0*/  IADD3 R105, PT, PT, R88, UR44, RZ ;  /* 0x0000002c58697c10 */ /* 0x000fe2000fffe0ff */
[----:B------:R-:W-:Y:S01]  /*73b0*/  FFMA R8, R41, R47, R8 ;  /* 0x0000002f29087223 */ /* 0x000fe20000000008 */
[----:B------:R-:W-:Y:S01]  /*73c0*/  F2FP.SATFINITE.E4M3.F32.PACK_AB_MERGE_C R109, R11, R6, RZ ;  /* 0x000000060b6d723e */ /* 0x000fe200048070ff */
[----:B------:R-:W-:Y:S01]  /*73d0*/  FFMA R9, R41, R52, R9 ;  /* 0x0000003429097223 */ /* 0x000fe20000000009 */
[--C-:B------:R-:W-:Y:S01]  /*73e0*/  HADD2.F32 R53, -RZ, R55.reuse.H0_H0 ;  /* 0x20000037ff357230 */ /* 0x100fe20000004100 */
[----:B------:R-:W-:Y:S01]  /*73f0*/  IADD3 R100, PT, PT, R105, R104, RZ ;  /* 0x0000006869647210 */ /* 0x000fe20007ffe0ff */
[----:B------:R-:W-:Y:S01]  /*7400*/  FFMA R10, R41, R49, R10 ;  /* 0x00000031290a7223 */ /* 0x000fe2000000000a */
[----:B------:R-:W-:Y:S01]  /*7410*/  F2FP.SATFINITE.E4M3.F32.PACK_AB_MERGE_C R109, R5, R4, R109 ;  /* 0x00000004056d723e */ /* 0x000fe2000480706d */
[C---:B------:R-:W-:Y:S01]  /*7420*/  FFMA R15, R41.reuse, R54, R15 ;  /* 0x00000036290f7223 */ /* 0x040fe2000000000f */
[C---:B------:R-:W-:Y:S01]  /*7430*/  FFMA R12, R41.reuse, R51, R12 ;  /* 0x00000033290c7223 */ /* 0x040fe2000000000c */
[C---:B------:R-:W-:Y:S01]  /*7440*/  FFMA R13, R41.reuse, R56, R13 ;  /* 0x00000038290d7223 */ /* 0x040fe2000000000d */
[----:B------:R-:W-:Y:S02]  /*7450*/  HADD2.F32 R58, -RZ, R55.H1_H1 ;  /* 0x30000037ff3a7230 */ /* 0x000fe40000004100 */
[C---:B------:R-:W-:Y:S01]  /*7460*/  FMUL R14, R38.reuse, R18 ;  /* 0x00000012260e7220 */ /* 0x040fe20000400000 */
[----:B------:R-:W-:Y:S02]  /*7470*/  HADD2.F32 R55, -RZ, R57.H0_H0 ;  /* 0x20000039ff377230 */ /* 0x000fe40000004100 */
[C---:B------:R-:W-:Y:S01]  /*7480*/  FMUL R19, R38.reuse, R19 ;  /* 0x0000001326137220 */ /* 0x040fe20000400000 */
[--C-:B------:R-:W-:Y:S02]  /*7490*/  HADD2.F32 R57, -RZ, R59.reuse.H0_H0 ;  /* 0x2000003bff397230 */ /* 0x100fe40000004100 */
[C---:B------:R-:W-:Y:S01]  /*74a0*/  FFMA R14, R41.reuse, R53, R14 ;  /* 0x00000035290e7223 */ /* 0x040fe2000000000e */
[----:B------:R-:W-:Y:S02]  /*74b0*/  HADD2.F32 R62, -RZ, R59.H1_H1 ;  /* 0x3000003bff3e7230 */ /* 0x000fe40000004100 */
[C---:B------:R-:W-:Y:S01]  /*74c0*/  FMUL R18, R38.reuse, R22 ;  /* 0x0000001626127220 */ /* 0x040fe20000400000 */
[----:B------:R-:W-:Y:S02]  /*74d0*/  HADD2.F32 R59, -RZ, R61.H0_H0 ;  /* 0x2000003dff3b7230 */ /* 0x000fe40000004100 */
[C---:B------:R-:W-:Y:S01]  /*74e0*/  FFMA R19, R41.reuse, R58, R19 ;  /* 0x0000003a29137223 */ /* 0x040fe20000000013 */
[C---:B------:R-:W-:Y:S01]  /*74f0*/  FMUL R23, R38.reuse, R23 ;  /* 0x0000001726177220 */ /* 0x040fe20000400000 */
[C---:B------:R-:W-:Y:S01]  /*7500*/  FFMA R16, R41.reuse, R55, R16 ;  /* 0x0000003729107223 */ /* 0x040fe20000000010 */
[C---:B------:R-:W-:Y:S01]  /*7510*/  FFMA R17, R41.reuse, R60, R17 ;  /* 0x0000003c29117223 */ /* 0x040fe20000000011 */
        /* <DEDUP_REMOVED lines=13> */
[--C-:B------:R-:W-:Y:S02]  /*75f0*/  HADD2.F32 R67, -RZ, R40.reuse.H0_H0 ;  /* 0x20000028ff437230 */ /* 0x100fe40000004100 */
[C---:B------:R-:W-:Y:S01]  /*7600*/  FFMA R27, R41.reuse, R66, R27 ;  /* 0x00000042291b7223 */ /* 0x040fe2000000001b */
[C---:B------:R-:W-:Y:S01]  /*7610*/  FMUL R31, R38.reuse, R31 ;  /* 0x0000001f261f7220 */ /* 0x040fe20000400000 */
[C---:B------:R-:W-:Y:S01]  /*7620*/  FFMA R24, R41.reuse, R63, R24 ;  /* 0x0000003f29187223 */ /* 0x040fe20000000018 */
[----:B------:R-:W-:Y:S02]  /*7630*/  HADD2.F32 R40, -RZ, R40.H1_H1 ;  /* 0x30000028ff287230 */ /* 0x000fe40000004100 */
[C---:B------:R-:W-:Y:S01]  /*7640*/  FFMA R25, R41.reuse, R68, R25 ;  /* 0x0000004429197223 */ /* 0x040fe20000000019 */
[--C-:B------:R-:W-:Y:S02]  /*7650*/  HADD2.F32 R69, -RZ, R42.reuse.H0_H0 ;  /* 0x2000002aff457230 */ /* 0x100fe40000004100 */
[C---:B------:R-:W-:Y:S01]  /*7660*/  FFMA R26, R41.reuse, R65, R26 ;  /* 0x00000041291a7223 */ /* 0x040fe2000000001a */
[----:B------:R-:W-:Y:S02]  /*7670*/  HADD2.F32 R42, -RZ, R42.H1_H1 ;  /* 0x3000002aff2a7230 */ /* 0x000fe40000004100 */
[C---:B------:R-:W-:Y:S01]  /*7680*/  FMUL R30, R38.reuse, R34 ;  /* 0x00000022261e7220 */ /* 0x040fe20000400000 */
[----:B------:R-:W-:Y:S01]  /*7690*/  FFMA R31, R41, R70, R31 ;  /* 0x00000046291f7223 */ /* 0x000fe2000000001f */
[----:B------:R-:W-:Y:S01]  /*76a0*/  FMUL R35, R38, R35 ;  /* 0x0000002326237220 */ /* 0x000fe20000400000 */
[----:B------:R-:W-:Y:S01]  /*76b0*/  F2FP.SATFINITE.E4M3.F32.PACK_AB_MERGE_C R110, R15, R10, RZ ;  /* 0x0000000a0f6e723e */ /* 0x000fe200048070ff */
[----:B------:R-:W-:Y:S01]  /*76c0*/  FFMA R28, R41, R67, R28 ;  /* 0x00000043291c7223 */ /* 0x000fe2000000001c */
[----:B------:R-:W-:Y:S01]  /*76d0*/  F2FP.SATFINITE.E4M3.F32.PACK_AB_MERGE_C R111, R19, R14, RZ ;  /* 0x0000000e136f723e */ /* 0x000fe200048070ff */
[C---:B------:R-:W-:Y:S01]  /*76e0*/  FFMA R29, R41.reuse, R40, R29 ;  /* 0x00000028291d7223 */ /* 0x040fe2000000001d */
[C---:B------:R-:W-:Y:S01]  /*76f0*/  FFMA R30, R41.reuse, R69, R30 ;  /* 0x00000045291e7223 */ /* 0x040fe2000000001e */
[----:B------:R-:W-:Y:S01]  /*7700*/  FFMA R35, R41, R42, R35 ;  /* 0x0000002a29237223 */ /* 0x000fe20000000023 */
[----:B------:R-:W-:Y:S02]  /*7710*/  F2FP.SATFINITE.E4M3.F32.PACK_AB_MERGE_C R110, R9, R8, R110 ;  /* 0x00000008096e723e */ /* 0x000fe4000480706e */
[----:B------:R-:W-:Y:S02]  /*7720*/  F2FP.SATFINITE.E4M3.F32.PACK_AB_MERGE_C R111, R13, R12, R111 ;  /* 0x0000000c0d6f723e */ /* 0x000fe4000480706f */
[----:B------:R-:W-:Y:S02]  /*7730*/  F2FP.SATFINITE.E4M3.F32.PACK_AB_MERGE_C R112, R23, R18, RZ ;  /* 0x000000121770723e */ /* 0x000fe400048070ff */
[----:B------:R-:W-:Y:S01]  /*7740*/  F2FP.SATFINITE.E4M3.F32.PACK_AB_MERGE_C R113, R27, R22, RZ ;  /* 0x000000161b71723e */ /* 0x000fe200048070ff */
[----:B------:R1:W-:Y:S01]  /*7750*/  STS.128 [R88+UR44+0x4400], R108 ;  /* 0x0044006c58007988 */ /* 0x0003e20008000c2c */
[----:B------:R-:W-:Y:S02]  /*7760*/  F2FP.SATFINITE.E4M3.F32.PACK_AB_MERGE_C R106, R31, R26, RZ ;  /* 0x0000001a1f6a723e */ /* 0x000fe400048070ff */
[----:B------:R-:W-:Y:S02]  /*7770*/  F2FP.SATFINITE.E4M3.F32.PACK_AB_MERGE_C R107, R35, R30, RZ ;  /* 0x0000001e236b723e */ /* 0x000fe400048070ff */
[----:B------:R-:W-:Y:S02]  /*7780*/  F2FP.SATFINITE.E4M3.F32.PACK_AB_MERGE_C R112, R17, R16, R112 ;  /* 0x000000101170723e */ /* 0x000fe40004807070 */
[----:B------:R-:W-:Y:S02]  /*7790*/  F2FP.SATFINITE.E4M3.F32.PACK_AB_MERGE_C R113, R21, R20, R113 ;  /* 0x000000141571723e */ /* 0x000fe40004807071 */
[----:B------:R-:W-:Y:S02]  /*77a0*/  F2FP.SATFINITE.E4M3.F32.PACK_AB_MERGE_C R114, R25, R24, R106 ;  /* 0x000000181972723e */ /* 0x000fe4000480706a */
[----:B------:R-:W-:Y:S02]  /*77b0*/  F2FP.SATFINITE.E4M3.F32.PACK_AB_MERGE_C R115, R29, R28, R107 ;  /* 0x0000001c1d73723e */ /* 0x000fe4000480706b */
[----:B------:R-:W-:Y:S02]  /*77c0*/  LEA R105, R95, UR44, 0x3 ;  /* 0x0000002c5f697c11 */ /* 0x000fe4000f8e18ff */
[----:B------:R-:W-:Y:S01]  /*77d0*/  @P6 SHF.L.U32 R106, R93, 0x1f, RZ ;  /* 0x0000001f5d6a6819 */ /* 0x000fe200000006ff */
[----:B------:R1:W-:Y:S01]  /*77e0*/  STS.128 [R100+0x4410], R112 ;  /* 0x0044107064007388 */ /* 0x0003e20000000c00 */
[----:B------:R-:W-:Y:S01]  /*77f0*/  @!PT LDS RZ, [RZ] ;  /* 0x00000000fffff984 */ /* 0x000fe20000000800 */
[----:B------:R-:W-:Y:S01]  /*7800*/  @!PT LDS RZ, [RZ] ;  /* 0x00000000fffff984 */ /* 0x000fe20000000800 */
[----:B------:R-:W-:Y:S01]  /*7810*/  @!PT LDS RZ, [RZ] ;  /* 0x00000000fffff984 */ /* 0x000fe20000000800 */
[----:B------:R-:W-:Y:S01]  /*7820*/  @!PT LDS RZ, [RZ] ;  /* 0x00000000fffff984 */ /* 0x000fe20000000800 */
[----:B------:R2:W-:Y:S07]  /*7830*/  MEMBAR.ALL.CTA ;  /* 0x0000000000007992 */ /* 0x0005ee0000008000 */
[----:B--2---:R-:W2:Y:S02]  /*7840*/  FENCE.VIEW.ASYNC.S ;  /* 0x00000000000073c6 */ /* 0x004ea40000000000 */
[----:B--2---:R-:W-:Y:S06]  /*7850*/  BAR.SYNC.DEFER_BLOCKING 0x1, 0x80 ;  /* 0x0042000000007b1d */ /* 0x004fec0000010000 */
[----:B------:R-:W-:Y:S05]  /*7860*/  @P0 BRA `(.L_x_123) ;  /* 0x0000000000280947 */ /* 0x000fea0003800000 */
[----:B------:R-:W-:Y:S01]  /*7870*/  UIADD3 UR4, UPT, UPT, UR44, 0x4400, URZ ;  /* 0x000044002c047890 */ /* 0x000fe2000fffe0ff */
[----:B------:R-:W-:Y:S05]  /*7880*/  UMOV UR51, UR36 ;  /* 0x0000002400337c82 */ /* 0x000fea0008000000 */
[----:B------:R-:W-:Y:S01]  /*7890*/  MOV R98, UR4 ;  /* 0x0000000400627c02 */ /* 0x000fe20008000f00 */
[----:B------:R-:W-:Y:S03]  /*78a0*/  UIADD3 UR4, UP0, UPT, UR60, 0x680, URZ ;  /* 0x000006803c047890 */ /* 0x000fe6000ff1e0ff */
[----:B------:R-:W-:Y:S01]  /*78b0*/  R2UR UR48, R98 ;  /* 0x00000000623072ca */ /* 0x000fe200000e0000 */
[----:B------:R-:W-:Y:S11]  /*78c0*/  UIADD3.X UR5, UPT, UPT, URZ, UR61, URZ, UP0, !UPT ;  /* 0x0000003dff057290 */ /* 0x000ff600087fe4ff */
[----:B------:R-:W-:Y:S01]  /*78d0*/  @!UPT UIADD3 URZ, UPT, UPT, URZ, URZ, URZ ;  /* 0x000000fffffff290 */ /* 0x000fe2000fffe0ff */
[----:B------:R2:W-:Y:S01]  /*78e0*/  UTMASTG.3D [UR48], [UR4] ;  /* 0x00000030040073b5 */ /* 0x0005e20008010000 */
[----:B------:R0:W-:Y:S01]  /*78f0*/  UTMACMDFLUSH ;  /* 0x00000000000079b7 */ /* 0x0001e20000000000 */
[----:B--2---:R-:W-:Y:S04]  /*7900*/  DEPBAR.LE SB0, 0x1 ;  /* 0x000080400000791a */ /* 0x004fe80000000000 */
.L_x_123:
[----:B------:R-:W-:Y:S05]  /*7910*/  BSYNC.RECONVERGENT B0 ;  /* 0x0000000000007941 */ /* 0x000fea0003800200 */
.L_x_122:
[----:B------:R-:W-:Y:S06]  /*7920*/  BAR.SYNC.DEFER_BLOCKING 0x1, 0x80 ;  /* 0x0042000000007b1d */ /* 0x000fec0000010000 */
[----:B------:R-:W2:Y:S01]  /*7930*/  @P6 SYNCS.PHASECHK.TRANS64.TRYWAIT P0, [R105+URZ+0x140], R106 ;  /* 0x0001406a690065a7 */ /* 0x000ea200080011ff */
[----:B------:R-:W-:Y:S01]  /*7940*/  BSSY B1, `(.L_x_124) ;  /* 0x0000020000017945 */ /* 0x000fe20003800000 */
[----:B--2---:R-:W-:Y:S03]  /*7950*/  @P6 SEL R101, RZ, 0x1, !P0 ;  /* 0x00000001ff656807 */ /* 0x004fe60004000000 */
[----:B------:R-:W-:Y:S05]  /*7960*/  @!P6 BRA `(.L_x_125) ;  /* 0x000000000074e947 */ /* 0x000fea0003800000 */
[----:B------:R-:W-:Y:S01]  /*7970*/  ISETP.NE.AND P1, PT, R102, RZ, PT ;  /* 0x000000ff6600720c */ /* 0x000fe20003f25270 */
[----:B------:R-:W2:Y:S01]  /*7980*/  S2R R0, SR_CgaCtaId ;  /* 0x0000000000007919 */ /* 0x000ea20000008800 */
[----:B------:R-:W-:Y:S01]  /*7990*/  ISETP.NE.AND P0, PT, R101, RZ, PT ;  /* 0x000000ff6500720c */ /* 0x000fe20003f05270 */
[----:B------:R-:W-:Y:S10]  /*79a0*/  BSSY B0, `(.L_x_126) ;  /* 0x0000008000007945 */ /* 0x000ff40003800000 */
[----:B------:R-:W-:Y:S05]  /*79b0*/  @P1 IMAD R2, R95, 0x1000, R88 ;  /* 0x000010005f021824 */ /* 0x000fea00078e0258 */
[----:B------:R-:W-:Y:S05]  /*79c0*/  @P1 IADD3 R3, PT, PT, R2, UR44, RZ ;  /* 0x0000002c02031c10 */ /* 0x000fea000fffe0ff */
[----:B------:R-:W-:Y:S01]  /*79d0*/  @P1 IMAD.IADD R3, R3, 0x1, R104 ;  /* 0x0000000103031824 */ /* 0x000fe200078e0268 */
[----:B------:R-:W-:Y:S06]  /*79e0*/  @P0 BRA `(.L_x_127) ;  /* 0x00000000000c0947 */ /* 0x000fec0003800000 */
[----:B------:R-:W-:Y:S04]  /*79f0*/  SHF.L.U32 R4, R93, 0x1f, RZ ;  /* 0x0000001f5d047819 */ /* 0x000fe800000006ff */
[----:B------:R-:W3:Y:S02]  /*7a00*/  SYNCS.PHASECHK.TRANS64.TRYWAIT P0, [R105+URZ+0x140], R4 ;  /* 0x00014004690075a7 */ /* 0x000ee400080011ff */
[----:B---3--:R-:W-:Y:S05]  /*7a10*/  @!P0 BRA `(.L_x_128) ;  /* 0x0000003800408947 */ /* 0x008fea0003800000 */
.L_x_127:
[----:B------:R-:W-:Y:S05]  /*7a20*/  BSYNC B0 ;  /* 0x0000000000007941 */ /* 0x000fea0003800000 */
.L_x_126:
[----:B------:R-:W-:Y:S01]  /*7a30*/  ISETP.NE.AND P0, PT, R102, RZ, PT ;  /* 0x000000ff6600720c */ /* 0x000fe20003f05270 */
[----:B---3--:R-:W-:Y:S02]  /*7a40*/  VIADD R105, R105, 0x160 ;  /* 0x0000016069697836 */ /* 0x008fe40000000000 */
[----:B------:R-:W-:Y:S03]  /*7a50*/  VIADD R95, R95, 0x1 ;  /* 0x000000015f5f7836 */ /* 0x000fe60000000000 */
[----:B--2---:R-:W-:Y:S07]  /*7a60*/  PRMT R0, R0, 0x654, R105 ;  /* 0x0000065400007816 */ /* 0x004fee0000000069 */
[----:B------:R2:W3:Y:S04]  /*7a70*/  @P0 LDS.128 R72, [R2+UR44+0x400] ;  /* 0x0004002c02480984 */ /* 0x0004e80008000c00 */
[----:B------:R2:W4:Y:S01]  /*7a80*/  @P0 LDS.128 R76, [R3+0x410] ;  /* 0x00041000034c0984 */ /* 0x0005220000000c00 */
        /* <DEDUP_REMOVED lines=10> */
[----:B--23--:R-:W-:Y:S02]  /*7b30*/  LOP3.LUT R93, R93, R0, RZ, 0x3c, !PT ;  /* 0x000000005d5d7212 */ /* 0x00cfe400078e3cff */
.L_x_125:
[----:B------:R-:W-:Y:S05]  /*7b40*/  BSYNC B1 ;  /* 0x0000000000017941 */ /* 0x000fea0003800000 */
.L_x_124:
[----:B------:R-:W-:Y:S05]  /*7b50*/  VIADD R3, R39, 0x40 ;  /* 0x0000004027037836 */ /* 0x000fea0000000000 */
[----:B------:R-:W-:Y:S04]  /*7b60*/  SHF.R.U32.HI R3, RZ, 0x15, R3 ;  /* 0x00000015ff037819 */ /* 0x000fe80000011603 */
[----:B------:R-:W-:Y:S11]  /*7b70*/  LOP3.LUT P0, RZ, R3, 0x3, R90, 0x48, !PT ;  /* 0x0000000303ff7812 */ /* 0x000ff6000780485a */
[----:B------:R-:W-:Y:S02]  /*7b80*/  @!UPT UIADD3 URZ, UPT, UPT, URZ, URZ, URZ ;  /* 0x000000fffffff290 */ /* 0x000fe4000fffe0ff */
[----:B------:R-:W-:Y:S05]  /*7b90*/  @!P0 BRA `(.L_x_129) ;  /* 0x0000000000408947 */ /* 0x000fea0003800000 */
[----:B------:R-:W2:Y:S01]  /*7ba0*/  LDCU.64 UR8, c[0x4][0x78] ;  /* 0x01000f00ff0877ac */ /* 0x000ea20008000a00 */
[----:B------:R-:W-:Y:S01]  /*7bb0*/  MOV R3, 0x0 ;  /* 0x0000000000037802 */ /* 0x000fe20000000f00 */
[----:B------:R-:W-:Y:S02]  /*7bc0*/  HFMA2 R12, -RZ, RZ, 0, 5.9604644775390625e-08 ;  /* 0x00000001ff0c7431 */ /* 0x000fe400000001ff */
[----:B------:R-:W-:Y:S02]  /*7bd0*/  IMAD.MOV.U32 R8, RZ, RZ, 0x192 ;  /* 0x00000192ff087424 */ /* 0x000fe400078e00ff */
[----:B------:R-:W-:Y:S01]  /*7be0*/  IMAD.MOV.U32 R13, RZ, RZ, RZ ;  /* 0x000000ffff0d7224 */ /* 0x000fe200078e00ff */
[----:B------:R-:W3:Y:S01]  /*7bf0*/  LDCU.64 UR6, c[0x4][0x80] ;  /* 0x01001000ff0677ac */ /* 0x000ee20008000a00 */
[----:B------:R-:W1:Y:S01]  /*7c00*/  LDC.64 R2, c[0x4][R3] ;  /* 0x0100000003027b82 */ /* 0x000e620000000a00 */
[----:B------:R-:W5:Y:S01]  /*7c10*/  LDCU.64 UR4, c[0x4][0x18] ;  /* 0x01000300ff0477ac */ /* 0x000f620008000a00 */
[----:B--2---:R-:W-:Y:S01]  /*7c20*/  MOV R5, UR9 ;  /* 0x0000000900057c02 */ /* 0x004fe20008000f00 */
[----:B------:R-:W-:Y:S01]  /*7c30*/  IMAD.U32 R4, RZ, RZ, UR8 ;  /* 0x00000008ff047e24 */ /* 0x000fe2000f8e00ff */
[----:B---3--:R-:W-:Y:S01]  /*7c40*/  MOV R7, UR7 ;  /* 0x0000000700077c02 */ /* 0x008fe20008000f00 */
[----:B------:R-:W-:Y:S01]  /*7c50*/  IMAD.U32 R6, RZ, RZ, UR6 ;  /* 0x00000006ff067e24 */ /* 0x000fe2000f8e00ff */
[----:B-----5:R-:W-:Y:S01]  /*7c60*/  MOV R11, UR5 ;  /* 0x00000005000b7c02 */ /* 0x020fe20008000f00 */
[----:B------:R-:W-:Y:S02]  /*7c70*/  IMAD.U32 R10, RZ, RZ, UR4 ;  /* 0x00000004ff0a7e24 */ /* 0x000fe4000f8e00ff */
[----:B------:R-:W-:Y:S07]  /*7c80*/  LEPC R20, `(.L_x_129) ;  /* 0x000000001014794e */ /* 0x000fee0000000000 */
[----:B-1--4-:R-:W-:Y:S05]  /*7c90*/  CALL.ABS.NOINC R2 ;  /* 0x0000000002007343 */ /* 0x012fea0003c00000 */
.L_x_129:
        /* <DEDUP_REMOVED lines=14> */
[----:B------:R-:W-:Y:S01]  /*7d80*/  F2FP.F16.E4M3.UNPACK_B R54, R75 ;  /* 0x0000004bff36723e */ /* 0x000fe200020006ff */
[----:B------:R-:W-:Y:S01]  /*7d90*/  LDTM.16dp32bit_t0_t15.x32 R4, tmem[UR4+0x40] ;  /* 0x00004004000479ee */ /* 0x000fe20008a80000 */
[----:B------:R-:W2:Y:S01]  /*7da0*/  LDTM.16dp32bit_t16_t31.x32 R4, tmem[UR4+0x60] ;  /* 0x00006004000479ee */ /* 0x000ea20008aa0000 */
[----:B------:R-:W-:Y:S01]  /*7db0*/  HADD2.F32 R46, -RZ, R46.H1_H1 ;  /* 0x3000002eff2e7230 */ /* 0x000fe20000004100 */
[----:B----4-:R-:W-:Y:S01]  /*7dc0*/  F2FP.F16.E4M3.UNPACK_B R58, R76 ;  /* 0x0000004cff3a723e */ /* 0x010fe200020006ff */
[--C-:B------:R-:W-:Y:S01]  /*7dd0*/  HADD2.F32 R49, -RZ, R50.reuse.H0_H0 ;  /* 0x20000032ff317230 */ /* 0x100fe20000004100 */
[----:B------:R-:W-:Y:S01]  /*7de0*/  F2FP.F16.E4M3.UNPACK_B R62, R77 ;  /* 0x0000004dff3e723e */ /* 0x000fe200020006ff */
[----:B------:R-:W-:Y:S01]  /*7df0*/  HADD2.F32 R50, -RZ, R50.H1_H1 ;  /* 0x30000032ff327230 */ /* 0x000fe20000004100 */
[----:B------:R-:W-:Y:S01]  /*7e00*/  F2FP.F16.E4M3.UNPACK_B R66, R78 ;  /* 0x0000004eff42723e */ /* 0x000fe200020006ff */
[--C-:B------:R-:W-:Y:S01]  /*7e10*/  HADD2.F32 R53, -RZ, R54.reuse.H0_H0 ;  /* 0x20000036ff357230 */ /* 0x100fe20000004100 */
[----:B------:R-:W-:Y:S01]  /*7e20*/  F2FP.F16.E4M3.UNPACK_B R70, R79 ;  /* 0x0000004fff46723e */ /* 0x000fe200020006ff */
[----:B------:R-:W-:Y:S01]  /*7e30*/  HADD2.F32 R54, -RZ, R54.H1_H1 ;  /* 0x30000036ff367230 */ /* 0x000fe20000004100 */
[----:B------:R-:W-:Y:S01]  /*7e40*/  F2FP.F16.E4M3.UNPACK_B R56, R75.H1 ;  /* 0x0000004bff38723e */ /* 0x000fe200030006ff */
[--C-:B------:R-:W-:Y:S01]  /*7e50*/  HADD2.F32 R57, -RZ, R58.reuse.H0_H0 ;  /* 0x2000003aff397230 */ /* 0x100fe20000004100 */
[----:B------:R-:W-:Y:S01]  /*7e60*/  F2FP.F16.E4M3.UNPACK_B R60, R76.H1 ;  /* 0x0000004cff3c723e */ /* 0x000fe200030006ff */
[----:B------:R-:W-:Y:S01]  /*7e70*/  HADD2.F32 R58, -RZ, R58.H1_H1 ;  /* 0x3000003aff3a7230 */ /* 0x000fe20000004100 */
[----:B------:R-:W-:Y:S01]  /*7e80*/  F2FP.F16.E4M3.UNPACK_B R64, R77.H1 ;  /* 0x0000004dff40723e */ /* 0x000fe200030006ff */
[--C-:B------:R-:W-:Y:S01]  /*7e90*/  HADD2.F32 R61, -RZ, R62.reuse.H0_H0 ;  /* 0x2000003eff3d7230 */ /* 0x100fe20000004100 */
[----:B------:R-:W-:Y:S01]  /*7ea0*/  F2FP.F16.E4M3.UNPACK_B R68, R78.H1 ;  /* 0x0000004eff44723e */ /* 0x000fe200030006ff */
[----:B------:R-:W-:Y:S01]  /*7eb0*/  HADD2.F32 R62, -RZ, R62.H1_H1 ;  /* 0x3000003eff3e7230 */ /* 0x000fe20000004100 */
[----:B------:R-:W-:Y:S01]  /*7ec0*/  ISETP.NE.AND P0, PT, R99, RZ, PT ;  /* 0x000000ff6300720c */ /* 0x000fe20003f05270 */
[--C-:B------:R-:W-:Y:S01]  /*7ed0*/  HADD2.F32 R65, -RZ, R66.reuse.H0_H0 ;  /* 0x20000042ff417230 */ /* 0x100fe20000004100 */
[----:B------:R-:W-:Y:S01]  /*7ee0*/  ISETP.NE.AND P6, PT, R103, RZ, PT ;  /* 0x000000ff6700720c */ /* 0x000fe20003fc5270 */
[----:B------:R-:W-:Y:S02]  /*7ef0*/  HADD2.F32 R66, -RZ, R66.H1_H1 ;  /* 0x30000042ff427230 */ /* 0x000fe40000004100 */
[--C-:B------:R-:W-:Y:S02]  /*7f00*/  HADD2.F32 R69, -RZ, R70.reuse.H0_H0 ;  /* 0x20000046ff457230 */ /* 0x100fe40000004100 */
[C---:B--2---:R-:W-:Y:S01]  /*7f10*/  FMUL R0, R38.reuse, R4 ;  /* 0x0000000426007220 */ /* 0x044fe20000400000 */
[C---:B------:R-:W-:Y:S01]  /*7f20*/  FMUL R2, R38.reuse, R5 ;  /* 0x0000000526027220 */ /* 0x040fe20000400000 */
[C---:B------:R-:W-:Y:S01]  /*7f30*/  FMUL R4, R38.reuse, R8 ;  /* 0x0000000826047220 */ /* 0x040fe20000400000 */
[C---:B------:R-:W-:Y:S01]  /*7f40*/  FMUL R5, R38.reuse, R9 ;  /* 0x0000000926057220 */ /* 0x040fe20000400000 */
[C---:B------:R-:W-:Y:S01]  /*7f50*/  FFMA R0, R41.reuse, R40, R0 ;  /* 0x0000002829007223 */ /* 0x040fe20000000000 */
[C---:B------:R-:W-:Y:S01]  /*7f60*/  FFMA R2, R41.reuse, R43, R2 ;  /* 0x0000002b29027223 */ /* 0x040fe20000000002 */
        /* <DEDUP_REMOVED lines=10> */
[----:B------:R-:W-:Y:S02]  /*8010*/  HADD2.F32 R70, -RZ, R70.H1_H1 ;  /* 0x30000046ff467230 */ /* 0x000fe40000004100 */
[C---:B------:R-:W-:Y:S01]  /*8020*/  FMUL R28, R38.reuse, R32 ;  /* 0x00000020261c7220 */ /* 0x040fe20000400000 */
[C---:B------:R-:W-:Y:S01]  /*8030*/  FMUL R29, R38.reuse, R33 ;  /* 0x00000021261d7220 */ /* 0x040fe20000400000 */
[C---:B------:R-:W-:Y:S01]  /*8040*/  FMUL R3, R38.reuse, R6 ;  /* 0x0000000626037220 */ /* 0x040fe20000400000 */
[C---:B------:R-:W-:Y:S01]  /*8050*/  FMUL R7, R38.reuse, R7 ;  /* 0x0000000726077220 */ /* 0x040fe20000400000 */
[--C-:B------:R-:W-:Y:S02]  /*8060*/  HADD2.F32 R47, -RZ, R48.reuse.H0_H0 ;  /* 0x20000030ff2f7230 */ /* 0x100fe40000004100 */
[C---:B------:R-:W-:Y:S01]  /*8070*/  FMUL R6, R38.reuse, R10 ;  /* 0x0000000a26067220 */ /* 0x040fe20000400000 */
[C---:B------:R-:W-:Y:S01]  /*8080*/  FFMA R3, R41.reuse, R42, R3 ;  /* 0x0000002a29037223 */ /* 0x040fe20000000003 */
[----:B------:R-:W-:Y:S02]  /*8090*/  HADD2.F32 R48, -RZ, R48.H1_H1 ;  /* 0x30000030ff307230 */ /* 0x000fe40000004100 */
[C---:B------:R-:W-:Y:S01]  /*80a0*/  FFMA R7, R41.reuse, R44, R7 ;  /* 0x0000002c29077223 */ /* 0x040fe20000000007 */
[C---:B------:R-:W-:Y:S01]  /*80b0*/  FFMA R4, R41.reuse, R45, R4 ;  /* 0x0000002d29047223 */ /* 0x040fe20000000004 */
[C---:B------:R-:W-:Y:S01]  /*80c0*/  FFMA R5, R41.reuse, R46, R5 ;  /* 0x0000002e29057223 */ /* 0x040fe20000000005 */
[----:B------:R-:W-:Y:S01]  /*80d0*/  FFMA R6, R41, R47, R6 ;  /* 0x0000002f29067223 */ /* 0x000fe20000000006 */
[----:B------:R-:W-:Y:S01]  /*80e0*/  FMUL R11, R38, R11 ;  /* 0x0000000b260b7220 */ /* 0x000fe20000400000 */
[----:B------:R-:W-:Y:S01]  /*80f0*/  F2FP.F16.E4M3.UNPACK_B R40, R79.H1 ;  /* 0x0000004fff28723e */ /* 0x000fe200030006ff */
[--C-:B------:R-:W-:Y:S01]  /*8100*/  HADD2.F32 R51, -RZ, R52.reuse.H0_H0 ;  /* 0x20000034ff337230 */ /* 0x100fe20000004100 */
[----:B------:R-:W-:Y:S01]  /*8110*/  F2FP.SATFINITE.E4M3.F32.PACK_AB_MERGE_C R105, R7, R3, RZ ;  /* 0x000000030769723e */ /* 0x000fe200048070ff */
[C---:B------:R-:W-:Y:S01]  /*8120*/  FFMA R11, R41.reuse, R48, R11 ;  /* 0x00000030290b7223 */ /* 0x040fe2000000000b */
[C---:B------:R-:W-:Y:S01]  /*8130*/  FFMA R8, R41.reuse, R49, R8 ;  /* 0x0000003129087223 */ /* 0x040fe20000000008 */
[----:B------:R-:W-:Y:S01]  /*8140*/  FFMA R9, R41, R50, R9 ;  /* 0x0000003229097223 */ /* 0x000fe20000000009 */
[----:B-1----:R-:W-:Y:S01]  /*8150*/  F2FP.SATFINITE.E4M3.F32.PACK_AB_MERGE_C R108, R2, R0, R105 ;  /* 0x00000000026c723e */ /* 0x002fe20004807069 */
[----:B------:R-:W-:Y:S01]  /*8160*/  HADD2.F32 R52, -RZ, R52.H1_H1 ;  /* 0x30000034ff347230 */ /* 0x000fe20000004100 */
[----:B------:R-:W-:Y:S01]  /*8170*/  F2FP.SATFINITE.E4M3.F32.PACK_AB_MERGE_C R109, R11, R6, RZ ;  /* 0x000000060b6d723e */ /* 0x000fe200048070ff */
[C---:B------:R-:W-:Y:S01]  /*8180*/  FMUL R10, R38.reuse, R14 ;  /* 0x0000000e260a7220 */ /* 0x040fe20000400000 */
[C---:B------:R-:W-:Y:S01]  /*8190*/  FMUL R15, R38.reuse, R15 ;  /* 0x0000000f260f7220 */ /* 0x040fe20000400000 */
[--C-:B------:R-:W-:Y:S01]  /*81a0*/  HADD2.F32 R55, -RZ, R56.reuse.H0_H0 ;  /* 0x20000038ff377230 */ /* 0x100fe20000004100 */
[----:B------:R-:W-:Y:S01]  /*81b0*/  F2FP.SATFINITE.E4M3.F32.PACK_AB_MERGE_C R109, R5, R4, R109 ;  /* 0x00000004056d723e */ /* 0x000fe2000480706d */
[C---:B------:R-:W-:Y:S01]  /*81c0*/  FFMA R10, R41.reuse, R51, R10 ;  /* 0x00000033290a7223 */ /* 0x040fe2000000000a */
[C---:B------:R-:W-:Y:S01]  /*81d0*/  FFMA R15, R41.reuse, R52, R15 ;  /* 0x00000034290f7223 */ /* 0x040fe2000000000f */
[C---:B------:R-:W-:Y:S01]  /*81e0*/  FFMA R12, R41.reuse, R53, R12 ;  /* 0x00000035290c7223 */ /* 0x040fe2000000000c */
[C---:B------:R-:W-:Y:S01]  /*81f0*/  FFMA R13, R41.reuse, R54, R13 ;  /* 0x00000036290d7223 */ /* 0x040fe2000000000d */
[----:B------:R-:W-:Y:S02]  /*8200*/  HADD2.F32 R56, -RZ, R56.H1_H1 ;  /* 0x30000038ff387230 */ /* 0x000fe40000004100 */
[C---:B------:R-:W-:Y:S01]  /*8210*/  FMUL R14, R38.reuse, R18 ;  /* 0x00000012260e7220 */ /* 0x040fe20000400000 */
[C---:B------:R-:W-:Y:S01]  /*8220*/  FMUL R19, R38.reuse, R19 ;  /* 0x0000001326137220 */ /* 0x040fe20000400000 */
[--C-:B------:R-:W-:Y:S02]  /*8230*/  HADD2.F32 R59, -RZ, R60.reuse.H0_H0 ;  /* 0x2000003cff3b7230 */ /* 0x100fe40000004100 */
[C---:B------:R-:W-:Y:S01]  /*8240*/  FMUL R18, R38.reuse, R22 ;  /* 0x0000001626127220 */ /* 0x040fe20000400000 */
[C---:B------:R-:W-:Y:S01]  /*8250*/  FFMA R14, R41.reuse, R55, R14 ;  /* 0x00000037290e7223 */ /* 0x040fe2000000000e */
[----:B------:R-:W-:Y:S02]  /*8260*/  HADD2.F32 R60, -RZ, R60.H1_H1 ;  /* 0x3000003cff3c7230 */ /* 0x000fe40000004100 */
        /* <DEDUP_REMOVED lines=54> */
[----:B------:R-:W-:Y:S02]  /*85d0*/  UIADD3 UR4, UP0, UPT, UR60, 0x680, URZ ;  /* 0x000006803c047890 */ /* 0x000fe4000ff1e0ff */
[----:B------:R-:W-:Y:S02]  /*85e0*/  UIADD3 UR9, UPT, UPT, UR49, 0x40, URZ ;  /* 0x0000004031097890 */ /* 0x000fe4000fffe0ff */
[----:B------:R-:W-:Y:S02]  /*85f0*/  UIADD3 UR8, UPT, UPT, UR44, 0x5400, URZ ;  /* 0x000054002c087890 */ /* 0x000fe4000fffe0ff */
[----:B------:R-:W-:Y:S01]  /*8600*/  UIADD3.X UR5, UPT, UPT, URZ, UR61, URZ, UP0, !UPT ;  /* 0x0000003dff057290 */ /* 0x000fe200087fe4ff */
[----:B------:R-:W-:Y:S01]  /*8610*/  UMOV UR10, UR50 ;  /* 0x00000032000a7c82 */ /* 0x000fe20008000000 */
[----:B------:R-:W-:Y:S07]  /*8620*/  UMOV UR11, UR36 ;  /* 0x00000024000b7c82 */ /* 0x000fee0008000000 */
[----:B------:R2:W-:Y:S01]  /*8630*/  UTMASTG.3D [UR8], [UR4] ;  /* 0x00000008040073b5 */ /* 0x0005e20008010000 */
[----:B------:R0:W-:Y:S01]  /*8640*/  UTMACMDFLUSH ;  /* 0x00000000000079b7 */ /* 0x0001e20000000000 */
[----:B--2---:R-:W-:Y:S04]  /*8650*/  DEPBAR.LE SB0, 0x1 ;  /* 0x000080400000791a */ /* 0x004fe80000000000 */
.L_x_131:
[----:B------:R-:W-:Y:S05]  /*8660*/  BSYNC.RECONVERGENT B0 ;  /* 0x0000000000007941 */ /* 0x000fea0003800200 */
.L_x_130:
        /* <DEDUP_REMOVED lines=16> */
.L_x_135:
[----:B------:R-:W-:Y:S05]  /*8770*/  BSYNC B0 ;  /* 0x0000000000007941 */ /* 0x000fea0003800000 */
.L_x_134:
        /* <DEDUP_REMOVED lines=17> */
.L_x_133:
[----:B------:R-:W-:Y:S05]  /*8890*/  BSYNC B1 ;  /* 0x0000000000017941 */ /* 0x000fea0003800000 */
.L_x_132:
        /* <DEDUP_REMOVED lines=21> */
.L_x_137:
        /* <DEDUP_REMOVED lines=18> */
[----:B------:R-:W-:Y:S01]  /*8b10*/  ISETP.NE.AND P6, PT, R103, RZ, PT ;  /* 0x000000ff6700720c */ /* 0x000fe20003fc5270 */
[--C-:B------:R-:W-:Y:S01]  /*8b20*/  HADD2.F32 R49, -RZ, R50.reuse.H0_H0 ;  /* 0x20000032ff317230 */ /* 0x100fe20000004100 */
[----:B----4-:R-:W-:Y:S01]  /*8b30*/  F2FP.F16.E4M3.UNPACK_B R58, R76 ;  /* 0x0000004cff3a723e */ /* 0x010fe200020006ff */
[----:B------:R-:W-:Y:S01]  /*8b40*/  HADD2.F32 R50, -RZ, R50.H1_H1 ;  /* 0x30000032ff327230 */ /* 0x000fe20000004100 */
[----:B------:R-:W-:Y:S01]  /*8b50*/  F2FP.F16.E4M3.UNPACK_B R62, R77 ;  /* 0x0000004dff3e723e */ /* 0x000fe200020006ff */
[--C-:B------:R-:W-:Y:S01]  /*8b60*/  HADD2.F32 R53, -RZ, R54.reuse.H0_H0 ;  /* 0x20000036ff357230 */ /* 0x100fe20000004100 */
[----:B------:R-:W-:Y:S01]  /*8b70*/  F2FP.F16.E4M3.UNPACK_B R66, R78 ;  /* 0x0000004eff42723e */ /* 0x000fe200020006ff */
[----:B------:R-:W-:Y:S01]  /*8b80*/  HADD2.F32 R54, -RZ, R54.H1_H1 ;  /* 0x30000036ff367230 */ /* 0x000fe20000004100 */
[----:B------:R-:W-:Y:S01]  /*8b90*/  F2FP.F16.E4M3.UNPACK_B R70, R79 ;  /* 0x0000004fff46723e */ /* 0x000fe200020006ff */
[--C-:B------:R-:W-:Y:S01]  /*8ba0*/  HADD2.F32 R57, -RZ, R58.reuse.H0_H0 ;  /* 0x2000003aff397230 */ /* 0x100fe20000004100 */
[----:B------:R-:W-:Y:S01]  /*8bb0*/  F2FP.F16.E4M3.UNPACK_B R56, R75.H1 ;  /* 0x0000004bff38723e */ /* 0x000fe200030006ff */
[----:B------:R-:W-:Y:S01]  /*8bc0*/  HADD2.F32 R58, -RZ, R58.H1_H1 ;  /* 0x3000003aff3a7230 */ /* 0x000fe20000004100 */
[----:B------:R-:W-:Y:S01]  /*8bd0*/  F2FP.F16.E4M3.UNPACK_B R60, R76.H1 ;  /* 0x0000004cff3c723e */ /* 0x000fe200030006ff */
[--C-:B------:R-:W-:Y:S01]  /*8be0*/  HADD2.F32 R61, -RZ, R62.reuse.H0_H0 ;  /* 0x2000003eff3d7230 */ /* 0x100fe20000004100 */
[----:B------:R-:W-:Y:S01]  /*8bf0*/  F2FP.F16.E4M3.UNPACK_B R64, R77.H1 ;  /* 0x0000004dff40723e */ /* 0x000fe200030006ff */
[----:B------:R-:W-:Y:S01]  /*8c00*/  HADD2.F32 R62, -RZ, R62.H1_H1 ;  /* 0x3000003eff3e7230 */ /* 0x000fe20000004100 */
[----:B------:R-:W-:Y:S01]  /*8c10*/  F2FP.F16.E4M3.UNPACK_B R68, R78.H1 ;  /* 0x0000004eff44723e */ /* 0x000fe200030006ff */
        /* <DEDUP_REMOVED lines=112> */
[----:B------:R-:W-:Y:S02]  /*9320*/  UIADD3 UR4, UPT, UPT, UR44, 0x4400, URZ ;  /* 0x000044002c047890 */ /* 0x000fe4000fffe0ff */
[----:B------:R-:W-:Y:S01]  /*9330*/  UIADD3 UR9, UPT, UPT, UR49, 0x80, URZ ;  /* 0x0000008031097890 */ /* 0x000fe2000fffe0ff */
[----:B------:R-:W-:Y:S01]  /*9340*/  UMOV UR10, UR50 ;  /* 0x00000032000a7c82 */ /* 0x000fe20008000000 */
[----:B------:R-:W-:Y:S02]  /*9350*/  UMOV UR11, UR36 ;  /* 0x00000024000b7c82 */ /* 0x000fe40008000000 */
        /* <DEDUP_REMOVED lines=8> */
.L_x_139:
[----:B------:R-:W-:Y:S05]  /*93e0*/  BSYNC.RECONVERGENT B0 ;  /* 0x0000000000007941 */ /* 0x000fea0003800200 */
.L_x_138:
        /* <DEDUP_REMOVED lines=16> */
.L_x_143:
[----:B------:R-:W-:Y:S05]  /*94f0*/  BSYNC B0 ;  /* 0x0000000000007941 */ /* 0x000fea0003800000 */
.L_x_142:
        /* <DEDUP_REMOVED lines=17> */
.L_x_141:
[----:B------:R-:W-:Y:S05]  /*9610*/  BSYNC B1 ;  /* 0x0000000000017941 */ /* 0x000fea0003800000 */
.L_x_140:
        /* <DEDUP_REMOVED lines=21> */
.L_x_145:
[----:B------:R-:W-:Y:S01]  /*9770*/  ISETP.NE.AND P0, PT, R99, RZ, PT ;  /* 0x000000ff6300720c */ /* 0x000fe20003f05270 */
[----:B------:R-:W-:Y:S05]  /*9780*/  WARPSYNC.ALL ;  /* 0x0000000000007948 */ /* 0x000fea0003800000 */
[----:B------:R-:W-:Y:S01]  /*9790*/  R2UR UR4, R39 ;  /* 0x00000000270472ca */ /* 0x000fe200000e0000 */
[----:B------:R-:W2:Y:S01]  /*97a0*/  S2UR UR6, SR_CgaCtaId ;  /* 0x00000000000679c3 */ /* 0x000ea20000008800 */
[-C--:B------:R-:W-:Y:S01]  /*97b0*/  F2FP.F16.E4M3.UNPACK_B R42, R72.reuse ;  /* 0x00000048ff2a723e */ /* 0x080fe200020006ff */
[----:B------:R-:W-:Y:S01]  /*97c0*/  BSSY.RECONVERGENT B0, `(.L_x_146) ;  /* 0x000009b000007945 */ /* 0x000fe20003800200 */
[----:B------:R-:W-:Y:S02]  /*97d0*/  F2FP.F16.E4M3.UNPACK_B R72, R72.H1 ;  /* 0x00000048ff48723e */ /* 0x000fe400030006ff */
[-C--:B------:R-:W-:Y:S01]  /*97e0*/  F2FP.F16.E4M3.UNPACK_B R46, R73.reuse ;  /* 0x00000049ff2e723e */ /* 0x080fe200020006ff */
[--C-:B------:R-:W-:Y:S01]  /*97f0*/  HADD2.F32 R40, -RZ, R42.reuse.H0_H0 ;  /* 0x2000002aff287230 */ /* 0x100fe20000004100 */
[----:B------:R-:W-:Y:S01]  /*9800*/  F2FP.F16.E4M3.UNPACK_B R73, R73.H1 ;  /* 0x00000049ff49723e */ /* 0x000fe200030006ff */
[----:B------:R-:W-:Y:S01]  /*9810*/  HADD2.F32 R42, -RZ, R42.H1_H1 ;  /* 0x3000002aff2a7230 */ /* 0x000fe20000004100 */
[-C--:B------:R-:W-:Y:S01]  /*9820*/  F2FP.F16.E4M3.UNPACK_B R50, R74.reuse ;  /* 0x0000004aff32723e */ /* 0x080fe200020006ff */
[----:B------:R-:W-:Y:S01]  /*9830*/  HADD2.F32 R43, -RZ, R72.H0_H0 ;  /* 0x20000048ff2b7230 */ /* 0x000fe20000004100 */
[----:B------:R-:W-:Y:S01]  /*9840*/  F2FP.F16.E4M3.UNPACK_B R74, R74.H1 ;  /* 0x0000004aff4a723e */ /* 0x000fe200030006ff */
[----:B------:R-:W-:Y:S01]  /*9850*/  LDTM.16dp32bit_t0_t15.x32 R4, tmem[UR4+0xc0] ;  /* 0x0000c004000479ee */ /* 0x000fe20008a80000 */
[----:B------:R-:W3:Y:S01]  /*9860*/  LDTM.16dp32bit_t16_t31.x32 R4, tmem[UR4+0xe0] ;  /* 0x0000e004000479ee */ /* 0x000ee20008aa0000 */
[----:B------:R-:W-:Y:S01]  /*9870*/  NOP ;  /* 0x0000000000007918 */ /* 0x000fe20000000000 */
[--C-:B------:R-:W-:Y:S01]  /*9880*/  HADD2.F32 R45, -RZ, R46.reuse.H0_H0 ;  /* 0x2000002eff2d7230 */ /* 0x100fe20000004100 */
[----:B------:R-:W-:Y:S01]  /*9890*/  R2UR UR5, R71 ;  /* 0x00000000470572ca */ /* 0x000fe200000e0000 */
[----:B------:R-:W-:Y:S01]  /*98a0*/  HADD2.F32 R46, -RZ, R46.H1_H1 ;  /* 0x3000002eff2e7230 */ /* 0x000fe20000004100 */
[----:B------:R-:W-:Y:S01]  /*98b0*/  F2FP.F16.E4M3.UNPACK_B R54, R75 ;  /* 0x0000004bff36723e */ /* 0x000fe200020006ff */
        /* <DEDUP_REMOVED lines=10> */
[----:B------:R-:W-:Y:S01]  /*9960*/  UIADD3 UR4, UPT, UPT, UR5, 0x1d0, URZ ;  /* 0x000001d005047890 */ /* 0x000fe2000fffe0ff */
[----:B------:R-:W-:Y:S01]  /*9970*/  HADD2.F32 R59, -RZ, R58.H1_H1 ;  /* 0x3000003aff3b7230 */ /* 0x000fe20000004100 */
[----:B------:R-:W-:Y:S01]  /*9980*/  F2FP.F16.E4M3.UNPACK_B R76, R76.H1 ;  /* 0x0000004cff4c723e */ /* 0x000fe200030006ff */
[--C-:B------:R-:W-:Y:S01]  /*9990*/  HADD2.F32 R60, -RZ, R62.reuse.H0_H0 ;  /* 0x2000003eff3c7230 */ /* 0x100fe20000004100 */
[----:B------:R-:W-:Y:S01]  /*99a0*/  F2FP.F16.E4M3.UNPACK_B R77, R77.H1 ;  /* 0x0000004dff4d723e */ /* 0x000fe200030006ff */
[----:B------:R-:W-:Y:S01]  /*99b0*/  HADD2.F32 R63, -RZ, R62.H1_H1 ;  /* 0x3000003eff3f7230 */ /* 0x000fe20000004100 */
[----:B------:R-:W-:Y:S01]  /*99c0*/  F2FP.F16.E4M3.UNPACK_B R78, R78.H1 ;  /* 0x0000004eff4e723e */ /* 0x000fe200030006ff */
[--C-:B------:R-:W-:Y:S01]  /*99d0*/  HADD2.F32 R64, -RZ, R66.reuse.H0_H0 ;  /* 0x20000042ff407230 */ /* 0x100fe20000004100 */
[----:B--2---:R-:W-:Y:S01]  /*99e0*/  UPRMT UR4, UR6, 0x654, UR4 ;  /* 0x0000065406047896 */ /* 0x004fe20008000004 */
[C---:B---3--:R-:W-:Y:S01]  /*99f0*/  FMUL R4, R38.reuse, R4 ;  /* 0x0000000426047220 */ /* 0x048fe20000400000 */
[C---:B------:R-:W-:Y:S01]  /*9a00*/  FMUL R5, R38.reuse, R5 ;  /* 0x0000000526057220 */ /* 0x040fe20000400000 */
[C---:B------:R-:W-:Y:S01]  /*9a10*/  FMUL R8, R38.reuse, R8 ;  /* 0x0000000826087220 */ /* 0x040fe20000400000 */
[C---:B------:R-:W-:Y:S01]  /*9a20*/  FMUL R9, R38.reuse, R9 ;  /* 0x0000000926097220 */ /* 0x040fe20000400000 */
[C---:B------:R-:W-:Y:S01]  /*9a30*/  FFMA R4, R41.reuse, R40, R4 ;  /* 0x0000002829047223 */ /* 0x040fe20000000004 */
[C---:B------:R-:W-:Y:S01]  /*9a40*/  FFMA R5, R41.reuse, R42, R5 ;  /* 0x0000002a29057223 */ /* 0x040fe20000000005 */
[C---:B------:R-:W-:Y:S01]  /*9a50*/  FMUL R12, R38.reuse, R12 ;  /* 0x0000000c260c7220 */ /* 0x040fe20000400000 */
[C---:B------:R-:W-:Y:S01]  /*9a60*/  FMUL R13, R38.reuse, R13 ;  /* 0x0000000d260d7220 */ /* 0x040fe20000400000 */
[----:B------:R-:W-:Y:S01]  /*9a70*/  SYNCS.ARRIVE.TRANS64.RED.A1T0 RZ, [UR4], RZ ;  /* 0x000000ffffff79a7 */ /* 0x000fe20008100404 */
[C---:B------:R-:W-:Y:S01]  /*9a80*/  FMUL R16, R38.reuse, R16 ;  /* 0x0000001026107220 */ /* 0x040fe20000400000 */
[C---:B------:R-:W-:Y:S01]  /*9a90*/  FMUL R17, R38.reuse, R17 ;  /* 0x0000001126117220 */ /* 0x040fe20000400000 */
[C---:B------:R-:W-:Y:S01]  /*9aa0*/  FMUL R0, R38.reuse, R20 ;  /* 0x0000001426007220 */ /* 0x040fe20000400000 */
[C---:B------:R-:W-:Y:S01]  /*9ab0*/  FMUL R2, R38.reuse, R21 ;  /* 0x0000001526027220 */ /* 0x040fe20000400000 */
[C---:B------:R-:W-:Y:S01]  /*9ac0*/  FMUL R20, R38.reuse, R25 ;  /* 0x0000001926147220 */ /* 0x040fe20000400000 */
[----:B------:R-:W-:Y:S02]  /*9ad0*/  HADD2.F32 R67, -RZ, R66.H1_H1 ;  /* 0x30000042ff437230 */ /* 0x000fe40000004100 */
[C---:B------:R-:W-:Y:S01]  /*9ae0*/  FMUL R6, R38.reuse, R6 ;  /* 0x0000000626067220 */ /* 0x040fe20000400000 */
[----:B------:R-:W-:Y:S02]  /*9af0*/  HADD2.F32 R44, -RZ, R72.H1_H1 ;  /* 0x30000048ff2c7230 */ /* 0x000fe40000004100 */
[C---:B------:R-:W-:Y:S01]  /*9b00*/  FMUL R7, R38.reuse, R7 ;  /* 0x0000000726077220 */ /* 0x040fe20000400000 */
[--C-:B------:R-:W-:Y:S02]  /*9b10*/  HADD2.F32 R47, -RZ, R73.reuse.H0_H0 ;  /* 0x20000049ff2f7230 */ /* 0x100fe40000004100 */
[C---:B------:R-:W-:Y:S01]  /*9b20*/  FFMA R6, R41.reuse, R43, R6 ;  /* 0x0000002b29067223 */ /* 0x040fe20000000006 */
[--C-:B------:R-:W-:Y:S02]  /*9b30*/  HADD2.F32 R40, -RZ, R68.reuse.H0_H0 ;  /* 0x20000044ff287230 */ /* 0x100fe40000004100 */
[C---:B------:R-:W-:Y:S01]  /*9b40*/  FFMA R7, R41.reuse, R44, R7 ;  /* 0x0000002c29077223 */ /* 0x040fe20000000007 */
[C---:B------:R-:W-:Y:S01]  /*9b50*/  FFMA R8, R41.reuse, R45, R8 ;  /* 0x0000002d29087223 */ /* 0x040fe20000000008 */
[----:B------:R-:W-:Y:S01]  /*9b60*/  FFMA R9, R41, R46, R9 ;  /* 0x0000002e29097223 */ /* 0x000fe20000000009 */
[----:B------:R-:W-:Y:S02]  /*9b70*/  HADD2.F32 R43, -RZ, R68.H1_H1 ;  /* 0x30000044ff2b7230 */ /* 0x000fe40000004100 */
[C---:B------:R-:W-:Y:S01]  /*9b80*/  FMUL R10, R38.reuse, R10 ;  /* 0x0000000a260a7220 */ /* 0x040fe20000400000 */
[----:B------:R-:W-:Y:S01]  /*9b90*/  HADD2.F32 R48, -RZ, R73.H1_H1 ;  /* 0x30000049ff307230 */ /* 0x000fe20000004100 */
[----:B------:R-:W-:Y:S01]  /*9ba0*/  F2FP.SATFINITE.E4M3.F32.PACK_AB_MERGE_C R104, R7, R6, RZ ;  /* 0x000000060768723e */ /* 0x000fe200048070ff */
[C---:B------:R-:W-:Y:S01]  /*9bb0*/  FMUL R7, R38.reuse, R24 ;  /* 0x0000001826077220 */ /* 0x040fe20000400000 */
[----:B------:R-:W-:Y:S01]  /*9bc0*/  FFMA R10, R41, R47, R10 ;  /* 0x0000002f290a7223 */ /* 0x000fe2000000000a */
[C---:B------:R-:W-:Y:S01]  /*9bd0*/  FMUL R24, R38.reuse, R29 ;  /* 0x0000001d26187220 */ /* 0x040fe20000400000 */
[----:B------:R-:W-:Y:S01]  /*9be0*/  F2FP.SATFINITE.E4M3.F32.PACK_AB_MERGE_C R104, R5, R4, R104 ;  /* 0x000000040568723e */ /* 0x000fe20004807068 */
[C---:B------:R-:W-:Y:S01]  /*9bf0*/  FMUL R11, R38.reuse, R11 ;  /* 0x0000000b260b7220 */ /* 0x040fe20000400000 */
[--C-:B------:R-:W-:Y:S02]  /*9c00*/  HADD2.F32 R51, -RZ, R74.reuse.H0_H0 ;  /* 0x2000004aff337230 */ /* 0x100fe40000004100 */
[C---:B------:R-:W-:Y:S01]  /*9c10*/  FMUL R14, R38.reuse, R14 ;  /* 0x0000000e260e7220 */ /* 0x040fe20000400000 */
[----:B------:R-:W-:Y:S02]  /*9c20*/  HADD2.F32 R52, -RZ, R74.H1_H1 ;  /* 0x3000004aff347230 */ /* 0x000fe40000004100 */
[C---:B------:R-:W-:Y:S01]  /*9c30*/  FFMA R11, R41.reuse, R48, R11 ;  /* 0x00000030290b7223 */ /* 0x040fe2000000000b */
[C---:B------:R-:W-:Y:S01]  /*9c40*/  FFMA R12, R41.reuse, R49, R12 ;  /* 0x00000031290c7223 */ /* 0x040fe2000000000c */
[C---:B------:R-:W-:Y:S01]  /*9c50*/  FFMA R13, R41.reuse, R50, R13 ;  /* 0x00000032290d7223 */ /* 0x040fe2000000000d */
[----:B------:R-:W-:Y:S01]  /*9c60*/  FFMA R14, R41, R51, R14 ;  /* 0x00000033290e7223 */ /* 0x000fe2000000000e */
[C---:B------:R-:W-:Y:S01]  /*9c70*/  FMUL R15, R38.reuse, R15 ;  /* 0x0000000f260f7220 */ /* 0x040fe20000400000 */
[--C-:B------:R-:W-:Y:S01]  /*9c80*/  HADD2.F32 R55, -RZ, R75.reuse.H0_H0 ;  /* 0x2000004bff377230 */ /* 0x100fe20000004100 */
[----:B------:R-:W-:Y:S01]  /*9c90*/  F2FP.SATFINITE.E4M3.F32.PACK_AB_MERGE_C R105, R11, R10, RZ ;  /* 0x0000000a0b69723e */ /* 0x000fe200048070ff */
[----:B------:R-:W-:Y:S02]  /*9ca0*/  HADD2.F32 R56, -RZ, R75.H1_H1 ;  /* 0x3000004bff387230 */ /* 0x000fe40000004100 */
[C---:B------:R-:W-:Y:S01]  /*9cb0*/  FFMA R15, R41.reuse, R52, R15 ;  /* 0x00000034290f7223 */ /* 0x040fe2000000000f */
[----:B------:R-:W-:Y:S01]  /*9cc0*/  FFMA R16, R41, R53, R16 ;  /* 0x0000003529107223 */ /* 0x000fe20000000010 */
[----:B------:R-:W-:Y:S01]  /*9cd0*/  F2FP.SATFINITE.E4M3.F32.PACK_AB_MERGE_C R105, R9, R8, R105 ;  /* 0x000000080969723e */ /* 0x000fe20004807069 */
[----:B------:R-:W-:Y:S01]  /*9ce0*/  FFMA R17, R41, R54, R17 ;  /* 0x0000003629117223 */ /* 0x000fe20000000011 */
[C---:B------:R-:W-:Y:S01]  /*9cf0*/  FMUL R18, R38.reuse, R18 ;  /* 0x0000001226127220 */ /* 0x040fe20000400000 */
[----:B------:R-:W-:Y:S01]  /*9d00*/  F2FP.SATFINITE.E4M3.F32.PACK_AB_MERGE_C R106, R15, R14, RZ ;  /* 0x0000000e0f6a723e */ /* 0x000fe200048070ff */
[C---:B------:R-:W-:Y:S01]  /*9d10*/  FMUL R19, R38.reuse, R19 ;  /* 0x0000001326137220 */ /* 0x040fe20000400000 */
[--C-:B------:R-:W-:Y:S02]  /*9d20*/  HADD2.F32 R58, -RZ, R76.reuse.H0_H0 ;  /* 0x2000004cff3a7230 */ /* 0x100fe40000004100 */
[----:B------:R-:W-:Y:S01]  /*9d30*/  FFMA R18, R41, R55, R18 ;  /* 0x0000003729127223 */ /* 0x000fe20000000012 */
[----:B------:R-:W-:Y:S01]  /*9d40*/  F2FP.SATFINITE.E4M3.F32.PACK_AB_MERGE_C R106, R13, R12, R106 ;  /* 0x0000000c0d6a723e */ /* 0x000fe2000480706a */
[C---:B------:R-:W-:Y:S01]  /*9d50*/  FFMA R19, R41.reuse, R56, R19 ;  /* 0x0000003829137223 */ /* 0x040fe20000000013 */
[----:B------:R-:W-:Y:S02]  /*9d60*/  HADD2.F32 R61, -RZ, R76.H1_H1 ;  /* 0x3000004cff3d7230 */ /* 0x000fe40000004100 */
[C---:B------:R-:W-:Y:S01]  /*9d70*/  FMUL R3, R38.reuse, R22 ;  /* 0x0000001626037220 */ /* 0x040fe20000400000 */
        /* <DEDUP_REMOVED lines=10> */
[C---:B------:R-:W-:Y:S01]  /*9e20*/  FMUL R23, R38.reuse, R28 ;  /* 0x0000001c26177220 */ /* 0x040fe20000400000 */
[----:B------:R-:W-:Y:S01]  /*9e30*/  F2FP.F16.E4M3.UNPACK_B R79, R79.H1 ;  /* 0x0000004fff4f723e */ /* 0x000fe200030006ff */
        /* <DEDUP_REMOVED lines=9> */
[C---:B------:R-:W-:Y:S01]  /*9ed0*/  FFMA R24, R41.reuse, R67, R24 ;  /* 0x0000004329187223 */ /* 0x040fe20000000018 */
[C---:B------:R-:W-:Y:S01]  /*9ee0*/  FMUL R28, R38.reuse, R33 ;  /* 0x00000021261c7220 */ /* 0x040fe20000400000 */
[--C-:B------:R-:W-:Y:S02]  /*9ef0*/  HADD2.F32 R42, -RZ, R79.reuse.H0_H0 ;  /* 0x2000004fff2a7230 */ /* 0x100fe40000004100 */
[C---:B------:R-:W-:Y:S01]  /*9f00*/  FFMA R25, R41.reuse, R66, R25 ;  /* 0x0000004229197223 */ /* 0x040fe20000000019 */
[----:B------:R-:W-:Y:S02]  /*9f10*/  HADD2.F32 R71, -RZ, R79.H1_H1 ;  /* 0x3000004fff477230 */ /* 0x000fe40000004100 */
[C---:B------:R-:W-:Y:S01]  /*9f20*/  FMUL R29, R38.reuse, R34 ;  /* 0x00000022261d7220 */ /* 0x040fe20000400000 */
[----:B------:R-:W-:Y:S01]  /*9f30*/  FFMA R26, R41, R69, R26 ;  /* 0x00000045291a7223 */ /* 0x000fe2000000001a */
[----:B------:R-:W-:Y:S01]  /*9f40*/  FMUL R30, R38, R35 ;  /* 0x00000023261e7220 */ /* 0x000fe20000400000 */
[----:B------:R-:W-:Y:S01]  /*9f50*/  F2FP.SATFINITE.E4M3.F32.PACK_AB_MERGE_C R107, R19, R18, RZ ;  /* 0x00000012136b723e */ /* 0x000fe200048070ff */
[C---:B------:R-:W-:Y:S01]  /*9f60*/  FFMA R27, R41.reuse, R40, R27 ;  /* 0x00000028291b7223 */ /* 0x040fe2000000001b */
[C---:B------:R-:W-:Y:S01]  /*9f70*/  FFMA R28, R41.reuse, R43, R28 ;  /* 0x0000002b291c7223 */ /* 0x040fe2000000001c */
[C---:B------:R-:W-:Y:S01]  /*9f80*/  FFMA R29, R41.reuse, R42, R29 ;  /* 0x0000002a291d7223 */ /* 0x040fe2000000001d */
[----:B------:R-:W-:Y:S01]  /*9f90*/  FFMA R30, R41, R71, R30 ;  /* 0x00000047291e7223 */ /* 0x000fe2000000001e */
[----:B------:R-:W-:Y:S02]  /*9fa0*/  F2FP.SATFINITE.E4M3.F32.PACK_AB_MERGE_C R107, R17, R16, R107 ;  /* 0x00000010116b723e */ /* 0x000fe4000480706b */
[----:B------:R-:W-:Y:S02]  /*9fb0*/  F2FP.SATFINITE.E4M3.F32.PACK_AB_MERGE_C R3, R6, R3, RZ ;  /* 0x000000030603723e */ /* 0x000fe400048070ff */
[----:B-1----:R-:W-:Y:S01]  /*9fc0*/  F2FP.SATFINITE.E4M3.F32.PACK_AB_MERGE_C R109, R22, R21, RZ ;  /* 0x00000015166d723e */ /* 0x002fe200048070ff */
[----:B------:R1:W-:Y:S01]  /*9fd0*/  STS.128 [R88+UR44+0x5400], R104 ;  /* 0x0054006858007988 */ /* 0x0003e20008000c2c */
[----:B------:R-:W-:Y:S02]  /*9fe0*/  F2FP.SATFINITE.E4M3.F32.PACK_AB_MERGE_C R64, R26, R25, RZ ;  /* 0x000000191a40723e */ /* 0x000fe400048070ff */
[----:B------:R-:W-:Y:S02]  /*9ff0*/  F2FP.SATFINITE.E4M3.F32.PACK_AB_MERGE_C R67, R30, R29, RZ ;  /* 0x0000001d1e43723e */ /* 0x000fe400048070ff */
[----:B------:R-:W-:Y:S02]  /*a000*/  F2FP.SATFINITE.E4M3.F32.PACK_AB_MERGE_C R108, R2, R0, R3 ;  /* 0x00000000026c723e */ /* 0x000fe40004807003 */
[----:B------:R-:W-:Y:S02]  /*a010*/  F2FP.SATFINITE.E4M3.F32.PACK_AB_MERGE_C R109, R20, R7, R109 ;  /* 0x00000007146d723e */ /* 0x000fe4000480706d */
[----:B------:R-:W-:Y:S02]  /*a020*/  F2FP.SATFINITE.E4M3.F32.PACK_AB_MERGE_C R110, R24, R23, R64 ;  /* 0x00000017186e723e */ /* 0x000fe40004807040 */
[----:B------:R-:W-:Y:S02]  /*a030*/  F2FP.SATFINITE.E4M3.F32.PACK_AB_MERGE_C R111, R28, R27, R67 ;  /* 0x0000001b1c6f723e */ /* 0x000fe40004807043 */
[----:B------:R-:W-:Y:S03]  /*a040*/  IADD3 R36, PT, PT, R36, 0x1, RZ ;  /* 0x0000000124247810 */ /* 0x000fe60007ffe0ff */
        /* <DEDUP_REMOVED lines=18> */
.L_x_147:
[----:B------:R-:W-:Y:S05]  /*a170*/  BSYNC.RECONVERGENT B0 ;  /* 0x0000000000007941 */ /* 0x000fea0003800200 */
.L_x_146:
[----:B------:R-:W-:Y:S01]  /*a180*/  BAR.SYNC.DEFER_BLOCKING 0x1, 0x80 ;  /* 0x0042000000007b1d */ /* 0x000fe20000010000 */
[C---:B------:R-:W-:Y:S01]  /*a190*/  ISETP.NE.AND P0, PT, R91.reuse, 0x2, PT ;  /* 0x000000025b00780c */ /* 0x040fe20003f05270 */
[----:B------:R-:W-:Y:S01]  /*a1a0*/  UISETP.NE.AND UP0, UPT, UR45, URZ, UPT ;  /* 0x000000ff2d00728c */ /* 0x000fe2000bf05270 */
[----:B------:R-:W-:Y:S01]  /*a1b0*/  ISETP.NE.AND P1, PT, R36, 0x4, PT ;  /* 0x000000042400780c */ /* 0x000fe20003f25270 */
[----:B------:R-:W-:Y:S01]  /*a1c0*/  UIADD3 UR20, UPT, UPT, UR37, UR59, URZ ;  /* 0x0000003b25147290 */ /* 0x000fe2000fffe0ff */
[----:B------:R-:W-:Y:S01]  /*a1d0*/  SEL R5, RZ, 0x1, P0 ;  /* 0x00000001ff057807 */ /* 0x000fe20000000000 */
[----:B------:R-:W-:Y:S01]  /*a1e0*/  UIADD3 UR16, UPT, UPT, UR38, UR62, URZ ;  /* 0x0000003e26107290 */ /* 0x000fe2000fffe0ff */
[----:B------:R-:W-:Y:S02]  /*a1f0*/  SEL R3, RZ, 0x1, P1 ;  /* 0x00000001ff037807 */ /* 0x000fe40000800000 */
[----:B------:R-:W-:Y:S02]  /*a200*/  LOP3.LUT R94, R94, R5, RZ, 0x3c, !PT ;  /* 0x000000055e5e7212 */ /* 0x000fe400078e3cff */
[----:B------:R-:W-:Y:S02]  /*a210*/  LOP3.LUT R96, R96, R3, RZ, 0x3c, !PT ;  /* 0x0000000360607212 */ /* 0x000fe400078e3cff */
[----:B------:R-:W-:Y:S02]  /*a220*/  SEL R91, R91, RZ, P0 ;  /* 0x000000ff5b5b7207 */ /* 0x000fe40000000000 */
[----:B------:R-:W-:Y:S01]  /*a230*/  SEL R36, R36, RZ, P1 ;  /* 0x000000ff24247207 */ /* 0x000fe20000800000 */
[----:B------:R-:W-:Y:S01]  /*a240*/  UMOV UR36, UR58 ;  /* 0x0000003a00247c82 */ /* 0x000fe20008000000 */
[----:B------:R-:W-:Y:S05]  /*a250*/  BRA.U UP0, `(.L_x_148) ;  /* 0xffffffb900f87547 */ /* 0x000fea000b83ffff */
[----:B------:R-:W-:Y:S05]  /*a260*/  EXIT ;  /* 0x000000000000794d */ /* 0x000fea0003800000 */
.L_x_25:
[----:B-1----:R1:W2:Y:S02]  /*a270*/  SYNCS.PHASECHK.TRANS64.TRYWAIT P0, [R0+URZ+0x200], R3 ;  /* 0x00020003000075a7 */ /* 0x0022a400080011ff */
[----:B--2---:R-:W-:Y:S05]  /*a280*/  @!P0 NANOSLEEP.SYNCS 0x989680 ;  /* 0x009896800000895d */ /* 0x004fea0003900000 */
[----:B------:R-:W2:Y:S02]  /*a290*/  @!P0 SYNCS.PHASECHK.TRANS64 P0, [R0+URZ+0x200], R3 ;  /* 0x00020003000085a7 */ /* 0x000ea400080010ff */
[----:B--2---:R-:W-:Y:S05]  /*a2a0*/  @!P0 BRA `(.L_x_25) ;  /* 0xfffffffc00f08947 */ /* 0x004fea000383ffff */
[----:B------:R-:W-:Y:S05]  /*a2b0*/  BRA `(.L_x_149) ;  /* 0xffffff78008c7947 */ /* 0x000fea000383ffff */
.L_x_28:
[----:B-1----:R-:W-:-:S07]  /*a2c0*/  MOV R0, UR33 ;  /* 0x0000002100007c02 */ /* 0x002fce0008000f00 */
.L_x_150:
[----:B-1----:R1:W2:Y:S02]  /*a2d0*/  SYNCS.PHASECHK.TRANS64.TRYWAIT P0, [R0+URZ+0xa0], R3 ;  /* 0x0000a003000075a7 */ /* 0x0022a400080011ff */
[----:B--2---:R-:W-:Y:S05]  /*a2e0*/  @!P0 NANOSLEEP.SYNCS 0x989680 ;  /* 0x009896800000895d */ /* 0x004fea0003900000 */
[----:B------:R-:W2:Y:S02]  /*a2f0*/  @!P0 SYNCS.PHASECHK.TRANS64 P0, [R0+URZ+0xa0], R3 ;  /* 0x0000a003000085a7 */ /* 0x000ea400080010ff */
[----:B--2---:R-:W-:Y:S05]  /*a300*/  @!P0 BRA `(.L_x_150) ;  /* 0xfffffffc00f08947 */ /* 0x004fea000383ffff */
[----:B------:R-:W-:Y:S05]  /*a310*/  BRA `(.L_x_27) ;  /* 0xffffff7800d07947 */ /* 0x000fea000383ffff */
.L_x_35:
[----:B-1----:R-:W-:-:S07]  /*a320*/  MOV R0, UR17 ;  /* 0x0000001100007c02 */ /* 0x002fce0008000f00 */
.L_x_151:
[----:B-1----:R1:W2:Y:S02]  /*a330*/  SYNCS.PHASECHK.TRANS64.TRYWAIT P0, [R0+URZ+0xa0], R3 ;  /* 0x0000a003000075a7 */ /* 0x0022a400080011ff */
[----:B--2---:R-:W-:Y:S05]  /*a340*/  @!P0 NANOSLEEP.SYNCS 0x989680 ;  /* 0x009896800000895d */ /* 0x004fea0003900000 */
[----:B------:R-:W2:Y:S02]  /*a350*/  @!P0 SYNCS.PHASECHK.TRANS64 P0, [R0+URZ+0xa0], R3 ;  /* 0x0000a003000085a7 */ /* 0x000ea400080010ff */
[----:B--2---:R-:W-:Y:S05]  /*a360*/  @!P0 BRA `(.L_x_151) ;  /* 0xfffffffc00f08947 */ /* 0x004fea000383ffff */
[----:B------:R-:W-:Y:S05]  /*a370*/  BRA `(.L_x_34) ;  /* 0xffffff7c00907947 */ /* 0x000fea000383ffff */
.L_x_40:
[----:B-1----:R1:W2:Y:S02]  /*a380*/  SYNCS.PHASECHK.TRANS64.TRYWAIT P0, [R3+URZ+0x190], R0 ;  /* 0x00019000030075a7 */ /* 0x0022a400080011ff */
[----:B--2---:R-:W-:Y:S05]  /*a390*/  @!P0 NANOSLEEP.SYNCS 0x989680 ;  /* 0x009896800000895d */ /* 0x004fea0003900000 */
[----:B------:R-:W2:Y:S02]  /*a3a0*/  @!P0 SYNCS.PHASECHK.TRANS64 P0, [R3+URZ+0x190], R0 ;  /* 0x00019000030085a7 */ /* 0x000ea400080010ff */
[----:B--2---:R-:W-:Y:S05]  /*a3b0*/  @!P0 BRA `(.L_x_40) ;  /* 0xfffffffc00f08947 */ /* 0x004fea000383ffff */
[----:B------:R-:W-:Y:S05]  /*a3c0*/  BRA `(.L_x_152) ;  /* 0xffffff8000307947 */ /* 0x000fea000383ffff */
.L_x_44:
[----:B-1----:R-:W-:-:S07]  /*a3d0*/  MOV R0, UR4 ;  /* 0x0000000400007c02 */ /* 0x002fce0008000f00 */
.L_x_153:
[----:B-1----:R1:W2:Y:S02]  /*a3e0*/  SYNCS.PHASECHK.TRANS64.TRYWAIT P0, [R0+URZ], R3 ;  /* 0x00000003000075a7 */ /* 0x0022a400080011ff */
[----:B--2---:R-:W-:Y:S05]  /*a3f0*/  @!P0 NANOSLEEP.SYNCS 0x989680 ;  /* 0x009896800000895d */ /* 0x004fea0003900000 */
[----:B------:R-:W2:Y:S02]  /*a400*/  @!P0 SYNCS.PHASECHK.TRANS64 P0, [R0+URZ], R3 ;  /* 0x00000003000085a7 */ /* 0x000ea400080010ff */
[----:B--2---:R-:W-:Y:S05]  /*a410*/  @!P0 BRA `(.L_x_153) ;  /* 0xfffffffc00f08947 */ /* 0x004fea000383ffff */
[----:B------:R-:W-:Y:S05]  /*a420*/  BRA `(.L_x_154) ;  /* 0xffffff8400d47947 */ /* 0x000fea000383ffff */
.L_x_45:
[----:B------:R-:W-:-:S07]  /*a430*/  MOV R0, UR5 ;  /* 0x0000000500007c02 */ /* 0x000fce0008000f00 */
.L_x_155:
[----:B-1----:R1:W2:Y:S02]  /*a440*/  SYNCS.PHASECHK.TRANS64.TRYWAIT P0, [R0+URZ], R3 ;  /* 0x00000003000075a7 */ /* 0x0022a400080011ff */
[----:B--2---:R-:W-:Y:S05]  /*a450*/  @!P0 NANOSLEEP.SYNCS 0x989680 ;  /* 0x009896800000895d */ /* 0x004fea0003900000 */
[----:B------:R-:W2:Y:S02]  /*a460*/  @!P0 SYNCS.PHASECHK.TRANS64 P0, [R0+URZ], R3 ;  /* 0x00000003000085a7 */ /* 0x000ea400080010ff */
[----:B--2---:R-:W-:Y:S05]  /*a470*/  @!P0 BRA `(.L_x_155) ;  /* 0xfffffffc00f08947 */ /* 0x004fea000383ffff */
[----:B------:R-:W-:Y:S05]  /*a480*/  BRA `(.L_x_156) ;  /* 0xffffff8400e07947 */ /* 0x000fea000383ffff */
.L_x_46:
[----:B------:R-:W-:-:S07]  /*a490*/  MOV R0, UR5 ;  /* 0x0000000500007c02 */ /* 0x000fce0008000f00 */
.L_x_157:
[----:B-1----:R1:W2:Y:S02]  /*a4a0*/  SYNCS.PHASECHK.TRANS64.TRYWAIT P0, [R0+URZ], R3 ;  /* 0x00000003000075a7 */ /* 0x0022a400080011ff */
[----:B--2---:R-:W-:Y:S05]  /*a4b0*/  @!P0 NANOSLEEP.SYNCS 0x989680 ;  /* 0x009896800000895d */ /* 0x004fea0003900000 */
[----:B------:R-:W2:Y:S02]  /*a4c0*/  @!P0 SYNCS.PHASECHK.TRANS64 P0, [R0+URZ], R3 ;  /* 0x00000003000085a7 */ /* 0x000ea400080010ff */
[----:B--2---:R-:W-:Y:S05]  /*a4d0*/  @!P0 BRA `(.L_x_157) ;  /* 0xfffffffc00f08947 */ /* 0x004fea000383ffff */
[----:B------:R-:W-:Y:S05]  /*a4e0*/  BRA `(.L_x_158) ;  /* 0xffffff8400ec7947 */ /* 0x000fea000383ffff */
.L_x_47:
[----:B------:R-:W-:-:S07]  /*a4f0*/  MOV R0, UR5 ;  /* 0x0000000500007c02 */ /* 0x000fce0008000f00 */
.L_x_159:
[----:B-1----:R1:W2:Y:S02]  /*a500*/  SYNCS.PHASECHK.TRANS64.TRYWAIT P0, [R0+URZ], R3 ;  /* 0x00000003000075a7 */ /* 0x0022a400080011ff */
[----:B--2---:R-:W-:Y:S05]  /*a510*/  @!P0 NANOSLEEP.SYNCS 0x989680 ;  /* 0x009896800000895d */ /* 0x004fea0003900000 */
[----:B------:R-:W2:Y:S02]  /*a520*/  @!P0 SYNCS.PHASECHK.TRANS64 P0, [R0+URZ], R3 ;  /* 0x00000003000085a7 */ /* 0x000ea400080010ff */
[----:B--2---:R-:W-:Y:S05]  /*a530*/  @!P0 BRA `(.L_x_159) ;  /* 0xfffffffc00f08947 */ /* 0x004fea000383ffff */
[----:B------:R-:W-:Y:S05]  /*a540*/  BRA `(.L_x_160) ;  /* 0xffffff8400f87947 */ /* 0x000fea000383ffff */
.L_x_48:
[----:B------:R-:W-:-:S07]  /*a550*/  MOV R0, UR5 ;  /* 0x0000000500007c02 */ /* 0x000fce0008000f00 */
.L_x_161:
[----:B-1----:R1:W2:Y:S02]  /*a560*/  SYNCS.PHASECHK.TRANS64.TRYWAIT P0, [R0+URZ], R3 ;  /* 0x00000003000075a7 */ /* 0x0022a400080011ff */
[----:B--2---:R-:W-:Y:S05]  /*a570*/  @!P0 NANOSLEEP.SYNCS 0x989680 ;  /* 0x009896800000895d */ /* 0x004fea0003900000 */
[----:B------:R-:W2:Y:S02]  /*a580*/  @!P0 SYNCS.PHASECHK.TRANS64 P0, [R0+URZ], R3 ;  /* 0x00000003000085a7 */ /* 0x000ea400080010ff */
[----:B--2---:R-:W-:Y:S05]  /*a590*/  @!P0 BRA `(.L_x_161) ;  /* 0xfffffffc00f08947 */ /* 0x004fea000383ffff */
[----:B------:R-:W-:Y:S05]  /*a5a0*/  BRA `(.L_x_162) ;  /* 0xffffff8800047947 */ /* 0x000fea000383ffff */
.L_x_49:
[----:B------:R-:W-:-:S07]  /*a5b0*/  MOV R0, UR5 ;  /* 0x0000000500007c02 */ /* 0x000fce0008000f00 */
.L_x_163:
[----:B-1----:R1:W2:Y:S02]  /*a5c0*/  SYNCS.PHASECHK.TRANS64.TRYWAIT P0, [R0+URZ], R3 ;  /* 0x00000003000075a7 */ /* 0x0022a400080011ff */
[----:B--2---:R-:W-:Y:S05]  /*a5d0*/  @!P0 NANOSLEEP.SYNCS 0x989680 ;  /* 0x009896800000895d */ /* 0x004fea0003900000 */
[----:B------:R-:W2:Y:S02]  /*a5e0*/  @!P0 SYNCS.PHASECHK.TRANS64 P0, [R0+URZ], R3 ;  /* 0x00000003000085a7 */ /* 0x000ea400080010ff */
[----:B--2---:R-:W-:Y:S05]  /*a5f0*/  @!P0 BRA `(.L_x_163) ;  /* 0xfffffffc00f08947 */ /* 0x004fea000383ffff */
[----:B------:R-:W-:Y:S05]  /*a600*/  BRA `(.L_x_164) ;  /* 0xffffff8800107947 */ /* 0x000fea000383ffff */
.L_x_50:
[----:B------:R-:W-:-:S07]  /*a610*/  MOV R0, UR5 ;  /* 0x0000000500007c02 */ /* 0x000fce0008000f00 */
.L_x_165:
[----:B-1----:R1:W2:Y:S02]  /*a620*/  SYNCS.PHASECHK.TRANS64.TRYWAIT P0, [R0+URZ], R3 ;  /* 0x00000003000075a7 */ /* 0x0022a400080011ff */
[----:B--2---:R-:W-:Y:S05]  /*a630*/  @!P0 NANOSLEEP.SYNCS 0x989680 ;  /* 0x009896800000895d */ /* 0x004fea0003900000 */
[----:B------:R-:W2:Y:S02]  /*a640*/  @!P0 SYNCS.PHASECHK.TRANS64 P0, [R0+URZ], R3 ;  /* 0x00000003000085a7 */ /* 0x000ea400080010ff */
[----:B--2---:R-:W-:Y:S05]  /*a650*/  @!P0 BRA `(.L_x_165) ;  /* 0xfffffffc00f08947 */ /* 0x004fea000383ffff */
[----:B------:R-:W-:Y:S05]  /*a660*/  BRA `(.L_x_166) ;  /* 0xffffff88001c7947 */ /* 0x000fea000383ffff */
.L_x_51:
[----:B------:R-:W-:-:S07]  /*a670*/  MOV R0, UR5 ;  /* 0x0000000500007c02 */ /* 0x000fce0008000f00 */
.L_x_167:
[----:B-1----:R1:W2:Y:S02]  /*a680*/  SYNCS.PHASECHK.TRANS64.TRYWAIT P0, [R0+URZ], R3 ;  /* 0x00000003000075a7 */ /* 0x0022a400080011ff */
[----:B--2---:R-:W-:Y:S05]  /*a690*/  @!P0 NANOSLEEP.SYNCS 0x989680 ;  /* 0x009896800000895d */ /* 0x004fea0003900000 */
[----:B------:R-:W2:Y:S02]  /*a6a0*/  @!P0 SYNCS.PHASECHK.TRANS64 P0, [R0+URZ], R3 ;  /* 0x00000003000085a7 */ /* 0x000ea400080010ff */
[----:B--2---:R-:W-:Y:S05]  /*a6b0*/  @!P0 BRA `(.L_x_167) ;  /* 0xfffffffc00f08947 */ /* 0x004fea000383ffff */
[----:B------:R-:W-:Y:S05]  /*a6c0*/  BRA `(.L_x_168) ;  /* 0xffffff8800287947 */ /* 0x000fea000383ffff */
.L_x_52:
[----:B------:R-:W-:-:S07]  /*a6d0*/  MOV R0, UR5 ;  /* 0x0000000500007c02 */ /* 0x000fce0008000f00 */
.L_x_169:
[----:B-1----:R1:W2:Y:S02]  /*a6e0*/  SYNCS.PHASECHK.TRANS64.TRYWAIT P0, [R0+URZ], R3 ;  /* 0x00000003000075a7 */ /* 0x0022a400080011ff */
[----:B--2---:R-:W-:Y:S05]  /*a6f0*/  @!P0 NANOSLEEP.SYNCS 0x989680 ;  /* 0x009896800000895d */ /* 0x004fea0003900000 */
[----:B------:R-:W2:Y:S02]  /*a700*/  @!P0 SYNCS.PHASECHK.TRANS64 P0, [R0+URZ], R3 ;  /* 0x00000003000085a7 */ /* 0x000ea400080010ff */
[----:B--2---:R-:W-:Y:S05]  /*a710*/  @!P0 BRA `(.L_x_169) ;  /* 0xfffffffc00f08947 */ /* 0x004fea000383ffff */
[----:B------:R-:W-:Y:S05]  /*a720*/  BRA `(.L_x_170) ;  /* 0xffffff8800347947 */ /* 0x000fea000383ffff */
.L_x_53:
[----:B------:R-:W-:-:S07]  /*a730*/  MOV R0, UR5 ;  /* 0x0000000500007c02 */ /* 0x000fce0008000f00 */
.L_x_171:
[----:B-1----:R1:W2:Y:S02]  /*a740*/  SYNCS.PHASECHK.TRANS64.TRYWAIT P0, [R0+URZ], R3 ;  /* 0x00000003000075a7 */ /* 0x0022a400080011ff */
[----:B--2---:R-:W-:Y:S05]  /*a750*/  @!P0 NANOSLEEP.SYNCS 0x989680 ;  /* 0x009896800000895d */ /* 0x004fea0003900000 */
[----:B------:R-:W2:Y:S02]  /*a760*/  @!P0 SYNCS.PHASECHK.TRANS64 P0, [R0+URZ], R3 ;  /* 0x00000003000085a7 */ /* 0x000ea400080010ff */
[----:B--2---:R-:W-:Y:S05]  /*a770*/  @!P0 BRA `(.L_x_171) ;  /* 0xfffffffc00f08947 */ /* 0x004fea000383ffff */
[----:B------:R-:W-:Y:S05]  /*a780*/  BRA `(.L_x_172) ;  /* 0xffffff8800407947 */ /* 0x000fea000383ffff */
.L_x_54:
[----:B------:R-:W-:-:S07]  /*a790*/  MOV R0, UR5 ;  /* 0x0000000500007c02 */ /* 0x000fce0008000f00 */
.L_x_173:
[----:B-1----:R1:W2:Y:S02]  /*a7a0*/  SYNCS.PHASECHK.TRANS64.TRYWAIT P0, [R0+URZ], R3 ;  /* 0x00000003000075a7 */ /* 0x0022a400080011ff */
[----:B--2---:R-:W-:Y:S05]  /*a7b0*/  @!P0 NANOSLEEP.SYNCS 0x989680 ;  /* 0x009896800000895d */ /* 0x004fea0003900000 */
[----:B------:R-:W2:Y:S02]  /*a7c0*/  @!P0 SYNCS.PHASECHK.TRANS64 P0, [R0+URZ], R3 ;  /* 0x00000003000085a7 */ /* 0x000ea400080010ff */
[----:B--2---:R-:W-:Y:S05]  /*a7d0*/  @!P0 BRA `(.L_x_173) ;  /* 0xfffffffc00f08947 */ /* 0x004fea000383ffff */
[----:B------:R-:W-:Y:S05]  /*a7e0*/  BRA `(.L_x_174) ;  /* 0xffffff88004c7947 */ /* 0x000fea000383ffff */
.L_x_55:
[----:B------:R-:W-:-:S07]  /*a7f0*/  MOV R0, UR5 ;  /* 0x0000000500007c02 */ /* 0x000fce0008000f00 */
.L_x_175:
[----:B-1----:R1:W2:Y:S02]  /*a800*/  SYNCS.PHASECHK.TRANS64.TRYWAIT P0, [R0+URZ], R3 ;  /* 0x00000003000075a7 */ /* 0x0022a400080011ff */
[----:B--2---:R-:W-:Y:S05]  /*a810*/  @!P0 NANOSLEEP.SYNCS 0x989680 ;  /* 0x009896800000895d */ /* 0x004fea0003900000 */
[----:B------:R-:W2:Y:S02]  /*a820*/  @!P0 SYNCS.PHASECHK.TRANS64 P0, [R0+URZ], R3 ;  /* 0x00000003000085a7 */ /* 0x000ea400080010ff */
[----:B--2---:R-:W-:Y:S05]  /*a830*/  @!P0 BRA `(.L_x_175) ;  /* 0xfffffffc00f08947 */ /* 0x004fea000383ffff */
[----:B------:R-:W-:Y:S05]  /*a840*/  BRA `(.L_x_176) ;  /* 0xffffff8800587947 */ /* 0x000fea000383ffff */
.L_x_56:
[----:B------:R-:W-:-:S07]  /*a850*/  MOV R0, UR5 ;  /* 0x0000000500007c02 */ /* 0x000fce0008000f00 */
.L_x_177:
[----:B-1----:R1:W2:Y:S02]  /*a860*/  SYNCS.PHASECHK.TRANS64.TRYWAIT P0, [R0+URZ], R3 ;  /* 0x00000003000075a7 */ /* 0x0022a400080011ff */
[----:B--2---:R-:W-:Y:S05]  /*a870*/  @!P0 NANOSLEEP.SYNCS 0x989680 ;  /* 0x009896800000895d */ /* 0x004fea0003900000 */
[----:B------:R-:W2:Y:S02]  /*a880*/  @!P0 SYNCS.PHASECHK.TRANS64 P0, [R0+URZ], R3 ;  /* 0x00000003000085a7 */ /* 0x000ea400080010ff */
[----:B--2---:R-:W-:Y:S05]  /*a890*/  @!P0 BRA `(.L_x_177) ;  /* 0xfffffffc00f08947 */ /* 0x004fea000383ffff */
[----:B------:R-:W-:Y:S05]  /*a8a0*/  BRA `(.L_x_178) ;  /* 0xffffff8800647947 */ /* 0x000fea000383ffff */
.L_x_57:
[----:B------:R-:W-:-:S07]  /*a8b0*/  MOV R0, UR5 ;  /* 0x0000000500007c02 */ /* 0x000fce0008000f00 */
.L_x_179:
[----:B-1----:R1:W2:Y:S02]  /*a8c0*/  SYNCS.PHASECHK.TRANS64.TRYWAIT P0, [R0+URZ], R3 ;  /* 0x00000003000075a7 */ /* 0x0022a400080011ff */
[----:B--2---:R-:W-:Y:S05]  /*a8d0*/  @!P0 NANOSLEEP.SYNCS 0x989680 ;  /* 0x009896800000895d */ /* 0x004fea0003900000 */
[----:B------:R-:W2:Y:S02]  /*a8e0*/  @!P0 SYNCS.PHASECHK.TRANS64 P0, [R0+URZ], R3 ;  /* 0x00000003000085a7 */ /* 0x000ea400080010ff */
[----:B--2---:R-:W-:Y:S05]  /*a8f0*/  @!P0 BRA `(.L_x_179) ;  /* 0xfffffffc00f08947 */ /* 0x004fea000383ffff */
[----:B------:R-:W-:Y:S05]  /*a900*/  BRA `(.L_x_180) ;  /* 0xffffff8800707947 */ /* 0x000fea000383ffff */
.L_x_58:
[----:B------:R-:W-:-:S07]  /*a910*/  MOV R0, UR5 ;  /* 0x0000000500007c02 */ /* 0x000fce0008000f00 */
.L_x_181:
[----:B-1----:R1:W2:Y:S02]  /*a920*/  SYNCS.PHASECHK.TRANS64.TRYWAIT P0, [R0+URZ], R3 ;  /* 0x00000003000075a7 */ /* 0x0022a400080011ff */
[----:B--2---:R-:W-:Y:S05]  /*a930*/  @!P0 NANOSLEEP.SYNCS 0x989680 ;  /* 0x009896800000895d */ /* 0x004fea0003900000 */
[----:B------:R-:W2:Y:S02]  /*a940*/  @!P0 SYNCS.PHASECHK.TRANS64 P0, [R0+URZ], R3 ;  /* 0x00000003000085a7 */ /* 0x000ea400080010ff */
[----:B--2---:R-:W-:Y:S05]  /*a950*/  @!P0 BRA `(.L_x_181) ;  /* 0xfffffffc00f08947 */ /* 0x004fea000383ffff */
[----:B------:R-:W-:Y:S05]  /*a960*/  BRA `(.L_x_182) ;  /* 0xffffff88007c7947 */ /* 0x000fea000383ffff */
.L_x_59:
[----:B------:R-:W-:-:S07]  /*a970*/  MOV R0, UR5 ;  /* 0x0000000500007c02 */ /* 0x000fce0008000f00 */
.L_x_183:
[----:B-1----:R1:W2:Y:S02]  /*a980*/  SYNCS.PHASECHK.TRANS64.TRYWAIT P0, [R0+URZ], R3 ;  /* 0x00000003000075a7 */ /* 0x0022a400080011ff */
[----:B--2---:R-:W-:Y:S05]  /*a990*/  @!P0 NANOSLEEP.SYNCS 0x989680 ;  /* 0x009896800000895d */ /* 0x004fea0003900000 */
[----:B------:R-:W2:Y:S02]  /*a9a0*/  @!P0 SYNCS.PHASECHK.TRANS64 P0, [R0+URZ], R3 ;  /* 0x00000003000085a7 */ /* 0x000ea400080010ff */
[----:B--2---:R-:W-:Y:S05]  /*a9b0*/  @!P0 BRA `(.L_x_183) ;  /* 0xfffffffc00f08947 */ /* 0x004fea000383ffff */
[----:B------:R-:W-:Y:S05]  /*a9c0*/  BRA `(.L_x_184) ;  /* 0xffffff8800887947 */ /* 0x000fea000383ffff */
.L_x_60:
[----:B------:R-:W-:-:S07]  /*a9d0*/  MOV R0, UR5 ;  /* 0x0000000500007c02 */ /* 0x000fce0008000f00 */
.L_x_185:
[----:B-1----:R1:W2:Y:S02]  /*a9e0*/  SYNCS.PHASECHK.TRANS64.TRYWAIT P0, [R0+URZ], R3 ;  /* 0x00000003000075a7 */ /* 0x0022a400080011ff */
[----:B--2---:R-:W-:Y:S05]  /*a9f0*/  @!P0 NANOSLEEP.SYNCS 0x989680 ;  /* 0x009896800000895d */ /* 0x004fea0003900000 */
[----:B------:R-:W2:Y:S02]  /*aa00*/  @!P0 SYNCS.PHASECHK.TRANS64 P0, [R0+URZ], R3 ;  /* 0x00000003000085a7 */ /* 0x000ea400080010ff */
[----:B--2---:R-:W-:Y:S05]  /*aa10*/  @!P0 BRA `(.L_x_185) ;  /* 0xfffffffc00f08947 */ /* 0x004fea000383ffff */
[----:B------:R-:W-:Y:S05]  /*aa20*/  BRA `(.L_x_186) ;  /* 0xffffff8800947947 */ /* 0x000fea000383ffff */
.L_x_61:
[----:B------:R-:W-:-:S07]  /*aa30*/  MOV R0, UR5 ;  /* 0x0000000500007c02 */ /* 0x000fce0008000f00 */
.L_x_187:
[----:B-1----:R1:W2:Y:S02]  /*aa40*/  SYNCS.PHASECHK.TRANS64.TRYWAIT P0, [R0+URZ], R3 ;  /* 0x00000003000075a7 */ /* 0x0022a400080011ff */
[----:B--2---:R-:W-:Y:S05]  /*aa50*/  @!P0 NANOSLEEP.SYNCS 0x989680 ;  /* 0x009896800000895d */ /* 0x004fea0003900000 */
[----:B------:R-:W2:Y:S02]  /*aa60*/  @!P0 SYNCS.PHASECHK.TRANS64 P0, [R0+URZ], R3 ;  /* 0x00000003000085a7 */ /* 0x000ea400080010ff */
[----:B--2---:R-:W-:Y:S05]  /*aa70*/  @!P0 BRA `(.L_x_187) ;  /* 0xfffffffc00f08947 */ /* 0x004fea000383ffff */
[----:B------:R-:W-:Y:S05]  /*aa80*/  BRA `(.L_x_188) ;  /* 0xffffff8800a07947 */ /* 0x000fea000383ffff */
.L_x_62:
[----:B------:R-:W-:-:S07]  /*aa90*/  MOV R0, UR5 ;  /* 0x0000000500007c02 */ /* 0x000fce0008000f00 */
.L_x_189:
[----:B-1----:R1:W2:Y:S02]  /*aaa0*/  SYNCS.PHASECHK.TRANS64.TRYWAIT P0, [R0+URZ], R3 ;  /* 0x00000003000075a7 */ /* 0x0022a400080011ff */
[----:B--2---:R-:W-:Y:S05]  /*aab0*/  @!P0 NANOSLEEP.SYNCS 0x989680 ;  /* 0x009896800000895d */ /* 0x004fea0003900000 */
[----:B------:R-:W2:Y:S02]  /*aac0*/  @!P0 SYNCS.PHASECHK.TRANS64 P0, [R0+URZ], R3 ;  /* 0x00000003000085a7 */ /* 0x000ea400080010ff */
[----:B--2---:R-:W-:Y:S05]  /*aad0*/  @!P0 BRA `(.L_x_189) ;  /* 0xfffffffc00f08947 */ /* 0x004fea000383ffff */
[----:B------:R-:W-:Y:S05]  /*aae0*/  BRA `(.L_x_190) ;  /* 0xffffff8800ac7947 */ /* 0x000fea000383ffff */
.L_x_65:
[----:B--2---:R2:W3:Y:S02]  /*aaf0*/  SYNCS.PHASECHK.TRANS64.TRYWAIT P0, [R2+URZ+0x1f0], R5 ;  /* 0x0001f005020075a7 */ /* 0x0044e400080011ff */
[----:B---3--:R-:W-:Y:S05]  /*ab00*/  @!P0 NANOSLEEP.SYNCS 0x989680 ;  /* 0x009896800000895d */ /* 0x008fea0003900000 */
[----:B------:R-:W3:Y:S02]  /*ab10*/  @!P0 SYNCS.PHASECHK.TRANS64 P0, [R2+URZ+0x1f0], R5 ;  /* 0x0001f005020085a7 */ /* 0x000ee400080010ff */
[----:B---3--:R-:W-:Y:S05]  /*ab20*/  @!P0 BRA `(.L_x_65) ;  /* 0xfffffffc00f08947 */ /* 0x008fea000383ffff */
[----:B------:R-:W-:Y:S05]  /*ab30*/  BRA `(.L_x_191) ;  /* 0xffffff8c00107947 */ /* 0x000fea000383ffff */
.L_x_66:
[----:B------:R-:W-:-:S07]  /*ab40*/  MOV R2, UR4 ;  /* 0x0000000400027c02 */ /* 0x000fce0008000f00 */
.L_x_192:
[----:B--2---:R2:W3:Y:S02]  /*ab50*/  SYNCS.PHASECHK.TRANS64.TRYWAIT P0, [R2+URZ+0x1a0], R5 ;  /* 0x0001a005020075a7 */ /* 0x0044e400080011ff */
[----:B---3--:R-:W-:Y:S05]  /*ab60*/  @!P0 NANOSLEEP.SYNCS 0x989680 ;  /* 0x009896800000895d */ /* 0x008fea0003900000 */
[----:B------:R-:W3:Y:S02]  /*ab70*/  @!P0 SYNCS.PHASECHK.TRANS64 P0, [R2+URZ+0x1a0], R5 ;  /* 0x0001a005020085a7 */ /* 0x000ee400080010ff */
[----:B---3--:R-:W-:Y:S05]  /*ab80*/  @!P0 BRA `(.L_x_192) ;  /* 0xfffffffc00f08947 */ /* 0x008fea000383ffff */
[----:B------:R-:W-:Y:S05]  /*ab90*/  BRA `(.L_x_193) ;  /* 0xffffff8c00207947 */ /* 0x000fea000383ffff */
.L_x_67:
[----:B--2---:R2:W3:Y:S02]  /*aba0*/  SYNCS.PHASECHK.TRANS64.TRYWAIT P1, [R2+URZ+0x190], R5 ;  /* 0x00019005020075a7 */ /* 0x0044e400080211ff */
[----:B---3--:R-:W-:Y:S05]  /*abb0*/  @!P1 NANOSLEEP.SYNCS 0x989680 ;  /* 0x009896800000995d */ /* 0x008fea0003900000 */
[----:B------:R-:W3:Y:S02]  /*abc0*/  @!P1 SYNCS.PHASECHK.TRANS64 P1, [R2+URZ+0x190], R5 ;  /* 0x00019005020095a7 */ /* 0x000ee400080210ff */
[----:B---3--:R-:W-:Y:S05]  /*abd0*/  @!P1 BRA `(.L_x_67) ;  /* 0xfffffffc00f09947 */ /* 0x008fea000383ffff */
[----:B------:R-:W-:Y:S05]  /*abe0*/  BRA `(.L_x_194) ;  /* 0xffffff8c00507947 */ /* 0x000fea000383ffff */
.L_x_70:
[----:B------:R-:W-:-:S07]  /*abf0*/  MOV R0, UR4 ;  /* 0x0000000400007c02 */ /* 0x000fce0008000f00 */
.L_x_195:
[----:B--2---:R2:W3:Y:S02]  /*ac00*/  SYNCS.PHASECHK.TRANS64.TRYWAIT P0, [R0+URZ+0x1a0], R3 ;  /* 0x0001a003000075a7 */ /* 0x0044e400080011ff */
[----:B---3--:R-:W-:Y:S05]  /*ac10*/  @!P0 NANOSLEEP.SYNCS 0x989680 ;  /* 0x009896800000895d */ /* 0x008fea0003900000 */
[----:B------:R-:W3:Y:S02]  /*ac20*/  @!P0 SYNCS.PHASECHK.TRANS64 P0, [R0+URZ+0x1a0], R3 ;  /* 0x0001a003000085a7 */ /* 0x000ee400080010ff */
[----:B---3--:R-:W-:Y:S05]  /*ac30*/  @!P0 BRA `(.L_x_195) ;  /* 0xfffffffc00f08947 */ /* 0x008fea000383ffff */
[----:B------:R-:W-:Y:S05]  /*ac40*/  BRA `(.L_x_69) ;  /* 0xffffff8c00a47947 */ /* 0x000fea000383ffff */
.L_x_77:
[----:B-1----:R1:W2:Y:S02]  /*ac50*/  SYNCS.PHASECHK.TRANS64.TRYWAIT P1, [R0+URZ+0x190], R5 ;  /* 0x00019005000075a7 */ /* 0x0022a400080211ff */
[----:B--2---:R-:W-:Y:S05]  /*ac60*/  @!P1 NANOSLEEP.SYNCS 0x989680 ;  /* 0x009896800000995d */ /* 0x004fea0003900000 */
[----:B------:R-:W2:Y:S02]  /*ac70*/  @!P1 SYNCS.PHASECHK.TRANS64 P1, [R0+URZ+0x190], R5 ;  /* 0x00019005000095a7 */ /* 0x000ea400080210ff */
[----:B--2---:R-:W-:Y:S05]  /*ac80*/  @!P1 BRA `(.L_x_77) ;  /* 0xfffffffc00f09947 */ /* 0x004fea000383ffff */
[----:B------:R-:W-:Y:S05]  /*ac90*/  BRA `(.L_x_196) ;  /* 0xffffff9400047947 */ /* 0x000fea000383ffff */
.L_x_78:
[----:B------:R-:W-:-:S07]  /*aca0*/  MOV R3, UR19 ;  /* 0x0000001300037c02 */ /* 0x000fce0008000f00 */
.L_x_197:
[----:B-1----:R1:W2:Y:S02]  /*acb0*/  SYNCS.PHASECHK.TRANS64.TRYWAIT P0, [R3+URZ+0x1d0], R0 ;  /* 0x0001d000030075a7 */ /* 0x0022a400080011ff */
[----:B--2---:R-:W-:Y:S05]  /*acc0*/  @!P0 NANOSLEEP.SYNCS 0x989680 ;  /* 0x009896800000895d */ /* 0x004fea0003900000 */
[----:B------:R-:W2:Y:S02]  /*acd0*/  @!P0 SYNCS.PHASECHK.TRANS64 P0, [R3+URZ+0x1d0], R0 ;  /* 0x0001d000030085a7 */ /* 0x000ea400080010ff */
[----:B--2---:R-:W-:Y:S05]  /*ace0*/  @!P0 BRA `(.L_x_197) ;  /* 0xfffffffc00f08947 */ /* 0x004fea000383ffff */
[----:B------:R-:W-:Y:S05]  /*acf0*/  BRA `(.L_x_198) ;  /* 0xffffff9400387947 */ /* 0x000fea000383ffff */
.L_x_81:
[----:B------:R-:W-:Y:S07]  /*ad00*/  MOV R0, UR6 ;  /* 0x0000000600007c02 */ /* 0x000fee0008000f00 */
.L_x_199:
[----:B-1----:R1:W2:Y:S02]  /*ad10*/  SYNCS.PHASECHK.TRANS64.TRYWAIT P0, [R0+URZ], R3 ;  /* 0x00000003000075a7 */ /* 0x0022a400080011ff */
[----:B--2---:R-:W-:Y:S05]  /*ad20*/  @!P0 NANOSLEEP.SYNCS 0x989680 ;  /* 0x009896800000895d */ /* 0x004fea0003900000 */
[----:B------:R-:W2:Y:S02]  /*ad30*/  @!P0 SYNCS.PHASECHK.TRANS64 P0, [R0+URZ], R3 ;  /* 0x00000003000085a7 */ /* 0x000ea400080010ff */
[----:B--2---:R-:W-:Y:S05]  /*ad40*/  @!P0 BRA `(.L_x_199) ;  /* 0xfffffffc00f08947 */ /* 0x004fea000383ffff */
[----:B------:R-:W-:Y:S05]  /*ad50*/  BRA `(.L_x_80) ;  /* 0xffffff9400707947 */ /* 0x000fea000383ffff */
.L_x_84:
[----:B------:R-:W-:-:S07]  /*ad60*/  MOV R0, UR4 ;  /* 0x0000000400007c02 */ /* 0x000fce0008000f00 */
.L_x_200:
[----:B--2---:R2:W4:Y:S02]  /*ad70*/  SYNCS.PHASECHK.TRANS64.TRYWAIT P0, [R0+URZ], R3 ;  /* 0x00000003000075a7 */ /* 0x00452400080011ff */
[----:B----4-:R-:W-:Y:S05]  /*ad80*/  @!P0 NANOSLEEP.SYNCS 0x989680 ;  /* 0x009896800000895d */ /* 0x010fea0003900000 */
[----:B------:R-:W4:Y:S02]  /*ad90*/  @!P0 SYNCS.PHASECHK.TRANS64 P0, [R0+URZ], R3 ;  /* 0x00000003000085a7 */ /* 0x000f2400080010ff */
[----:B----4-:R-:W-:Y:S05]  /*ada0*/  @!P0 BRA `(.L_x_200) ;  /* 0xfffffffc00f08947 */ /* 0x010fea000383ffff */
[----:B------:R-:W-:Y:S05]  /*adb0*/  BRA `(.L_x_201) ;  /* 0xffffff9800107947 */ /* 0x000fea000383ffff */
.L_x_85:
[----:B------:R-:W-:-:S07]  /*adc0*/  MOV R0, UR5 ;  /* 0x0000000500007c02 */ /* 0x000fce0008000f00 */
.L_x_202:
[----:B-1----:R1:W2:Y:S02]  /*add0*/  SYNCS.PHASECHK.TRANS64.TRYWAIT P0, [R0+URZ], R3 ;  /* 0x00000003000075a7 */ /* 0x0022a400080011ff */
[----:B--2---:R-:W-:Y:S05]  /*ade0*/  @!P0 NANOSLEEP.SYNCS 0x989680 ;  /* 0x009896800000895d */ /* 0x004fea0003900000 */
[----:B------:R-:W2:Y:S02]  /*adf0*/  @!P0 SYNCS.PHASECHK.TRANS64 P0, [R0+URZ], R3 ;  /* 0x00000003000085a7 */ /* 0x000ea400080010ff */
[----:B--2---:R-:W-:Y:S05]  /*ae00*/  @!P0 BRA `(.L_x_202) ;  /* 0xfffffffc00f08947 */ /* 0x004fea000383ffff */
[----:B------:R-:W-:Y:S05]  /*ae10*/  BRA `(.L_x_203) ;  /* 0xffffff98001c7947 */ /* 0x000fea000383ffff */
.L_x_86:
[----:B------:R-:W-:-:S07]  /*ae20*/  MOV R0, UR5 ;  /* 0x0000000500007c02 */ /* 0x000fce0008000f00 */
.L_x_204:
[----:B-1----:R1:W2:Y:S02]  /*ae30*/  SYNCS.PHASECHK.TRANS64.TRYWAIT P0, [R0+URZ], R3 ;  /* 0x00000003000075a7 */ /* 0x0022a400080011ff */
[----:B--2---:R-:W-:Y:S05]  /*ae40*/  @!P0 NANOSLEEP.SYNCS 0x989680 ;  /* 0x009896800000895d */ /* 0x004fea0003900000 */
[----:B------:R-:W2:Y:S02]  /*ae50*/  @!P0 SYNCS.PHASECHK.TRANS64 P0, [R0+URZ], R3 ;  /* 0x00000003000085a7 */ /* 0x000ea400080010ff */
[----:B--2---:R-:W-:Y:S05]  /*ae60*/  @!P0 BRA `(.L_x_204) ;  /* 0xfffffffc00f08947 */ /* 0x004fea000383ffff */
[----:B------:R-:W-:Y:S05]  /*ae70*/  BRA `(.L_x_205) ;  /* 0xffffff9800287947 */ /* 0x000fea000383ffff */
.L_x_87:
[----:B------:R-:W-:-:S07]  /*ae80*/  MOV R0, UR4 ;  /* 0x0000000400007c02 */ /* 0x000fce0008000f00 */
.L_x_206:
[----:B-1----:R1:W2:Y:S02]  /*ae90*/  SYNCS.PHASECHK.TRANS64.TRYWAIT P0, [R0+URZ], R3 ;  /* 0x00000003000075a7 */ /* 0x0022a400080011ff */
[----:B--2---:R-:W-:Y:S05]  /*aea0*/  @!P0 NANOSLEEP.SYNCS 0x989680 ;  /* 0x009896800000895d */ /* 0x004fea0003900000 */
[----:B------:R-:W2:Y:S02]  /*aeb0*/  @!P0 SYNCS.PHASECHK.TRANS64 P0, [R0+URZ], R3 ;  /* 0x00000003000085a7 */ /* 0x000ea400080010ff */
[----:B--2---:R-:W-:Y:S05]  /*aec0*/  @!P0 BRA `(.L_x_206) ;  /* 0xfffffffc00f08947 */ /* 0x004fea000383ffff */
[----:B------:R-:W-:Y:S05]  /*aed0*/  BRA `(.L_x_207) ;  /* 0xffffff9800347947 */ /* 0x000fea000383ffff */
.L_x_92:
[----:B--2---:R2:W3:Y:S02]  /*aee0*/  SYNCS.PHASECHK.TRANS64.TRYWAIT P0, [R12+URZ+0x190], R9 ;  /* 0x000190090c0075a7 */ /* 0x0044e400080011ff */
[----:B---3--:R-:W-:Y:S05]  /*aef0*/  @!P0 NANOSLEEP.SYNCS 0x989680 ;  /* 0x009896800000895d */ /* 0x008fea0003900000 */
[----:B------:R-:W3:Y:S02]  /*af00*/  @!P0 SYNCS.PHASECHK.TRANS64 P0, [R12+URZ+0x190], R9 ;  /* 0x000190090c0085a7 */ /* 0x000ee400080010ff */
[----:B---3--:R-:W-:Y:S05]  /*af10*/  @!P0 BRA `(.L_x_92) ;  /* 0xfffffffc00f08947 */ /* 0x008fea000383ffff */
[----:B------:R-:W-:Y:S05]  /*af20*/  BRA `(.L_x_208) ;  /* 0xffffff9c00647947 */ /* 0x000fea000383ffff */
.L_x_95:
[----:B------:R-:W-:Y:S07]  /*af30*/  MOV R0, UR21 ;  /* 0x0000001500007c02 */ /* 0x000fee0008000f00 */
.L_x_209:
[----:B--2---:R2:W3:Y:S02]  /*af40*/  SYNCS.PHASECHK.TRANS64.TRYWAIT P2, [R0+URZ+0x188], R11 ;  /* 0x0001880b000075a7 */ /* 0x0044e400080411ff */
[----:B---3--:R-:W-:Y:S05]  /*af50*/  @!P2 NANOSLEEP.SYNCS 0x989680 ;  /* 0x009896800000a95d */ /* 0x008fea0003900000 */
[----:B------:R-:W3:Y:S02]  /*af60*/  @!P2 SYNCS.PHASECHK.TRANS64 P2, [R0+URZ+0x188], R11 ;  /* 0x0001880b0000a5a7 */ /* 0x000ee400080410ff */
[----:B---3--:R-:W-:Y:S05]  /*af70*/  @!P2 BRA `(.L_x_209) ;  /* 0xfffffffc00f0a947 */ /* 0x008fea000383ffff */
[----:B------:R-:W-:Y:S05]  /*af80*/  BRA `(.L_x_94) ;  /* 0xffffffa000cc7947 */ /* 0x000fea000383ffff */
.L_x_98:
[----:B--2---:R-:W-:Y:S07]  /*af90*/  MOV R0, UR21 ;  /* 0x0000001500007c02 */ /* 0x004fee0008000f00 */
.L_x_210:
[----:B--2---:R2:W3:Y:S02]  /*afa0*/  SYNCS.PHASECHK.TRANS64.TRYWAIT P0, [R0+URZ+0x160], R9 ;  /* 0x00016009000075a7 */ /* 0x0044e400080011ff */
[----:B---3--:R-:W-:Y:S05]  /*afb0*/  @!P0 NANOSLEEP.SYNCS 0x989680 ;  /* 0x009896800000895d */ /* 0x008fea0003900000 */
[----:B------:R-:W3:Y:S02]  /*afc0*/  @!P0 SYNCS.PHASECHK.TRANS64 P0, [R0+URZ+0x160], R9 ;  /* 0x00016009000085a7 */ /* 0x000ee400080010ff */
[----:B---3--:R-:W-:Y:S05]  /*afd0*/  @!P0 BRA `(.L_x_210) ;  /* 0xfffffffc00f08947 */ /* 0x008fea000383ffff */
[----:B------:R-:W-:Y:S05]  /*afe0*/  BRA `(.L_x_211) ;  /* 0xffffffa400287947 */ /* 0x000fea000383ffff */
.L_x_99:
[----:B------:R-:W-:Y:S07]  /*aff0*/  MOV R0, UR21 ;  /* 0x0000001500007c02 */ /* 0x000fee0008000f00 */
.L_x_212:
[----:B--2---:R2:W3:Y:S02]  /*b000*/  SYNCS.PHASECHK.TRANS64.TRYWAIT P0, [R0+URZ+0x168], R9 ;  /* 0x00016809000075a7 */ /* 0x0044e400080011ff */
[----:B---3--:R-:W-:Y:S05]  /*b010*/  @!P0 NANOSLEEP.SYNCS 0x989680 ;  /* 0x009896800000895d */ /* 0x008fea0003900000 */
[----:B------:R-:W3:Y:S02]  /*b020*/  @!P0 SYNCS.PHASECHK.TRANS64 P0, [R0+URZ+0x168], R9 ;  /* 0x00016809000085a7 */ /* 0x000ee400080010ff */
[----:B---3--:R-:W-:Y:S05]  /*b030*/  @!P0 BRA `(.L_x_212) ;  /* 0xfffffffc00f08947 */ /* 0x008fea000383ffff */
[----:B------:R-:W-:Y:S05]  /*b040*/  BRA `(.L_x_213) ;  /* 0xffffffa400607947 */ /* 0x000fea000383ffff */
.L_x_100:
[----:B------:R-:W-:Y:S07]  /*b050*/  MOV R0, UR21 ;  /* 0x0000001500007c02 */ /* 0x000fee0008000f00 */
.L_x_214:
[----:B--2---:R2:W3:Y:S02]  /*b060*/  SYNCS.PHASECHK.TRANS64.TRYWAIT P0, [R0+URZ+0x170], R9 ;  /* 0x00017009000075a7 */ /* 0x0044e400080011ff */
[----:B---3--:R-:W-:Y:S05]  /*b070*/  @!P0 NANOSLEEP.SYNCS 0x989680 ;  /* 0x009896800000895d */ /* 0x008fea0003900000 */
[----:B------:R-:W3:Y:S02]  /*b080*/  @!P0 SYNCS.PHASECHK.TRANS64 P0, [R0+URZ+0x170], R9 ;  /* 0x00017009000085a7 */ /* 0x000ee400080010ff */
[----:B---3--:R-:W-:Y:S05]  /*b090*/  @!P0 BRA `(.L_x_214) ;  /* 0xfffffffc00f08947 */ /* 0x008fea000383ffff */
[----:B------:R-:W-:Y:S05]  /*b0a0*/  BRA `(.L_x_215) ;  /* 0xffffffa400a47947 */ /* 0x000fea000383ffff */
.L_x_101:
[----:B------:R-:W-:Y:S07]  /*b0b0*/  MOV R0, UR21 ;  /* 0x0000001500007c02 */ /* 0x000fee0008000f00 */
.L_x_216:
[----:B--2---:R2:W3:Y:S02]  /*b0c0*/  SYNCS.PHASECHK.TRANS64.TRYWAIT P0, [R0+URZ+0x178], R9 ;  /* 0x00017809000075a7 */ /* 0x0044e400080011ff */
[----:B---3--:R-:W-:Y:S05]  /*b0d0*/  @!P0 NANOSLEEP.SYNCS 0x989680 ;  /* 0x009896800000895d */ /* 0x008fea0003900000 */
[----:B------:R-:W3:Y:S02]  /*b0e0*/  @!P0 SYNCS.PHASECHK.TRANS64 P0, [R0+URZ+0x178], R9 ;  /* 0x00017809000085a7 */ /* 0x000ee400080010ff */
[----:B---3--:R-:W-:Y:S05]  /*b0f0*/  @!P0 BRA `(.L_x_216) ;  /* 0xfffffffc00f08947 */ /* 0x008fea000383ffff */
[----:B------:R-:W-:Y:S05]  /*b100*/  BRA `(.L_x_217) ;  /* 0xffffffa400e47947 */ /* 0x000fea000383ffff */
.L_x_103:
[----:B------:R-:W-:-:S07]  /*b110*/  MOV R0, UR21 ;  /* 0x0000001500007c02 */ /* 0x000fce0008000f00 */
.L_x_218:
[----:B---3--:R3:W4:Y:S02]  /*b120*/  SYNCS.PHASECHK.TRANS64.TRYWAIT P0, [R0+URZ+0x160], R3 ;  /* 0x00016003000075a7 */ /* 0x00872400080011ff */
[----:B----4-:R-:W-:Y:S05]  /*b130*/  @!P0 NANOSLEEP.SYNCS 0x989680 ;  /* 0x009896800000895d */ /* 0x010fea0003900000 */
[----:B------:R-:W4:Y:S02]  /*b140*/  @!P0 SYNCS.PHASECHK.TRANS64 P0, [R0+URZ+0x160], R3 ;  /* 0x00016003000085a7 */ /* 0x000f2400080010ff */
[----:B----4-:R-:W-:Y:S05]  /*b150*/  @!P0 BRA `(.L_x_218) ;  /* 0xfffffffc00f08947 */ /* 0x010fea000383ffff */
[----:B------:R-:W-:Y:S05]  /*b160*/  BRA `(.L_x_219) ;  /* 0xffffffa800547947 */ /* 0x000fea000383ffff */
.L_x_104:
[----:B---3--:R-:W-:-:S07]  /*b170*/  MOV R0, UR21 ;  /* 0x0000001500007c02 */ /* 0x008fce0008000f00 */
.L_x_220:
[----:B---3--:R3:W4:Y:S02]  /*b180*/  SYNCS.PHASECHK.TRANS64.TRYWAIT P0, [R0+URZ+0x168], R3 ;  /* 0x00016803000075a7 */ /* 0x00872400080011ff */
[----:B----4-:R-:W-:Y:S05]  /*b190*/  @!P0 NANOSLEEP.SYNCS 0x989680 ;  /* 0x009896800000895d */ /* 0x010fea0003900000 */
[----:B------:R-:W4:Y:S02]  /*b1a0*/  @!P0 SYNCS.PHASECHK.TRANS64 P0, [R0+URZ+0x168], R3 ;  /* 0x00016803000085a7 */ /* 0x000f2400080010ff */
[----:B----4-:R-:W-:Y:S05]  /*b1b0*/  @!P0 BRA `(.L_x_220) ;  /* 0xfffffffc00f08947 */ /* 0x010fea000383ffff */
[----:B------:R-:W-:Y:S05]  /*b1c0*/  BRA `(.L_x_221) ;  /* 0xffffffa800447947 */ /* 0x000fea000383ffff */
.L_x_105:
[----:B---3--:R-:W-:-:S07]  /*b1d0*/  MOV R0, UR21 ;  /* 0x0000001500007c02 */ /* 0x008fce0008000f00 */
.L_x_222:
[----:B---3--:R3:W4:Y:S02]  /*b1e0*/  SYNCS.PHASECHK.TRANS64.TRYWAIT P0, [R0+URZ+0x170], R3 ;  /* 0x00017003000075a7 */ /* 0x00872400080011ff */
[----:B----4-:R-:W-:Y:S05]  /*b1f0*/  @!P0 NANOSLEEP.SYNCS 0x989680 ;  /* 0x009896800000895d */ /* 0x010fea0003900000 */
[----:B------:R-:W4:Y:S02]  /*b200*/  @!P0 SYNCS.PHASECHK.TRANS64 P0, [R0+URZ+0x170], R3 ;  /* 0x00017003000085a7 */ /* 0x000f2400080010ff */
[----:B----4-:R-:W-:Y:S05]  /*b210*/  @!P0 BRA `(.L_x_222) ;  /* 0xfffffffc00f08947 */ /* 0x010fea000383ffff */
[----:B------:R-:W-:Y:S05]  /*b220*/  BRA `(.L_x_223) ;  /* 0xffffffa800347947 */ /* 0x000fea000383ffff */
.L_x_107:
[----:B--2---:R2:W3:Y:S02]  /*b230*/  SYNCS.PHASECHK.TRANS64.TRYWAIT P0, [R3+URZ+0x190], R0 ;  /* 0x00019000030075a7 */ /* 0x0044e400080011ff */
[----:B---3--:R-:W-:Y:S05]  /*b240*/  @!P0 NANOSLEEP.SYNCS 0x989680 ;  /* 0x009896800000895d */ /* 0x008fea0003900000 */
[----:B------:R-:W3:Y:S02]  /*b250*/  @!P0 SYNCS.PHASECHK.TRANS64 P0, [R3+URZ+0x190], R0 ;  /* 0x00019000030085a7 */ /* 0x000ee400080010ff */
[----:B---3--:R-:W-:Y:S05]  /*b260*/  @!P0 BRA `(.L_x_107) ;  /* 0xfffffffc00f08947 */ /* 0x008fea000383ffff */
[----:B------:R-:W-:Y:S05]  /*b270*/  BRA `(.L_x_224) ;  /* 0xffffffac00047947 */ /* 0x000fea000383ffff */
.L_x_118:
[----:B--2---:R2:W1:Y:S02]  /*b280*/  SYNCS.PHASECHK.TRANS64.TRYWAIT P1, [R2+URZ+0x140], R3 ;  /* 0x00014003020075a7 */ /* 0x00446400080211ff */
[----:B-1----:R-:W-:Y:S05]  /*b290*/  @!P1 NANOSLEEP.SYNCS 0x989680 ;  /* 0x009896800000995d */ /* 0x002fea0003900000 */
[----:B------:R-:W1:Y:S02]  /*b2a0*/  @!P1 SYNCS.PHASECHK.TRANS64 P1, [R2+URZ+0x140], R3 ;  /* 0x00014003020095a7 */ /* 0x000e6400080210ff */
[----:B-1----:R-:W-:Y:S05]  /*b2b0*/  @!P1 BRA `(.L_x_118) ;  /* 0xfffffffc00f09947 */ /* 0x002fea000383ffff */
[----:B------:R-:W-:Y:S05]  /*b2c0*/  BRA `(.L_x_117) ;  /* 0xffffffb800687947 */ /* 0x000fea000383ffff */
.L_x_120:
[----:B--2---:R2:W3:Y:S02]  /*b2d0*/  SYNCS.PHASECHK.TRANS64.TRYWAIT P0, [R71+URZ+0x1b0], R4 ;  /* 0x0001b004470075a7 */ /* 0x0044e400080011ff */
[----:B---3--:R-:W-:Y:S05]  /*b2e0*/  @!P0 NANOSLEEP.SYNCS 0x989680 ;  /* 0x009896800000895d */ /* 0x008fea0003900000 */
[----:B------:R-:W3:Y:S02]  /*b2f0*/  @!P0 SYNCS.PHASECHK.TRANS64 P0, [R71+URZ+0x1b0], R4 ;  /* 0x0001b004470085a7 */ /* 0x000ee400080010ff */
[----:B---3--:R-:W-:Y:S05]  /*b300*/  @!P0 BRA `(.L_x_120) ;  /* 0xfffffffc00f08947 */ /* 0x008fea000383ffff */
[----:B------:R-:W-:Y:S05]  /*b310*/  BRA `(.L_x_119) ;  /* 0xffffffb800b87947 */ /* 0x000fea000383ffff */
.L_x_128:
[----:B---3--:R3:W4:Y:S02]  /*b320*/  SYNCS.PHASECHK.TRANS64.TRYWAIT P0, [R105+URZ+0x140], R4 ;  /* 0x00014004690075a7 */ /* 0x00872400080011ff */
[----:B----4-:R-:W-:Y:S05]  /*b330*/  @!P0 NANOSLEEP.SYNCS 0x989680 ;  /* 0x009896800000895d */ /* 0x010fea0003900000 */
[----:B------:R-:W4:Y:S02]  /*b340*/  @!P0 SYNCS.PHASECHK.TRANS64 P0, [R105+URZ+0x140], R4 ;  /* 0x00014004690085a7 */ /* 0x000f2400080010ff */
[----:B----4-:R-:W-:Y:S05]  /*b350*/  @!P0 BRA `(.L_x_128) ;  /* 0xfffffffc00f08947 */ /* 0x010fea000383ffff */
[----:B------:R-:W-:Y:S05]  /*b360*/  BRA `(.L_x_127) ;  /* 0xffffffc400ac7947 */ /* 0x000fea000383ffff */
.L_x_136:
[----:B---3--:R3:W4:Y:S02]  /*b370*/  SYNCS.PHASECHK.TRANS64.TRYWAIT P0, [R105+URZ+0x140], R4 ;  /* 0x00014004690075a7 */ /* 0x00872400080011ff */
[----:B----4-:R-:W-:Y:S05]  /*b380*/  @!P0 NANOSLEEP.SYNCS 0x989680 ;  /* 0x009896800000895d */ /* 0x010fea0003900000 */
[----:B------:R-:W4:Y:S02]  /*b390*/  @!P0 SYNCS.PHASECHK.TRANS64 P0, [R105+URZ+0x140], R4 ;  /* 0x00014004690085a7 */ /* 0x000f2400080010ff */
[----:B----4-:R-:W-:Y:S05]  /*b3a0*/  @!P0 BRA `(.L_x_136) ;  /* 0xfffffffc00f08947 */ /* 0x010fea000383ffff */
[----:B------:R-:W-:Y:S05]  /*b3b0*/  BRA `(.L_x_135) ;  /* 0xffffffd000ec7947 */ /* 0x000fea000383ffff */
.L_x_144:
[----:B---3--:R3:W4:Y:S02]  /*b3c0*/  SYNCS.PHASECHK.TRANS64.TRYWAIT P0, [R103+URZ+0x140], R4 ;  /* 0x00014004670075a7 */ /* 0x00872400080011ff */
[----:B----4-:R-:W-:Y:S05]  /*b3d0*/  @!P0 NANOSLEEP.SYNCS 0x989680 ;  /* 0x009896800000895d */ /* 0x010fea0003900000 */
[----:B------:R-:W4:Y:S02]  /*b3e0*/  @!P0 SYNCS.PHASECHK.TRANS64 P0, [R103+URZ+0x140], R4 ;  /* 0x00014004670085a7 */ /* 0x000f2400080010ff */
[----:B----4-:R-:W-:Y:S05]  /*b3f0*/  @!P0 BRA `(.L_x_144) ;  /* 0xfffffffc00f08947 */ /* 0x010fea000383ffff */
[----:B------:R-:W-:Y:S05]  /*b400*/  BRA `(.L_x_143) ;  /* 0xffffffe000387947 */ /* 0x000fea000383ffff */
        .weak           $__internal_0_$__cuda_sm10x_tcgen05_guardrail_trap_col_being_dealloced_not_returned_by_alloc
        .type           $__internal_0_$__cuda_sm10x_tcgen05_guardrail_trap_col_being_dealloced_not_returned_by_alloc,@function
        .size           $__internal_0_$__cuda_sm10x_tcgen05_guardrail_trap_col_being_dealloced_not_returned_by_alloc,($__internal_1_$__cuda_sm10x_tcgen05_guardrail_trap_phase_invalid_during_alloc - $__internal_0_$__cuda_sm10x_tcgen05_guardrail_trap_col_being_dealloced_not_returned_by_alloc)
$__internal_0_$__cuda_sm10x_tcgen05_guardrail_trap_col_being_dealloced_not_returned_by_alloc:
[----:B------:R-:W-:Y:S05]  /*b410*/  BPT.TRAP 0x1 ;  /* 0x000000040000795c */ /* 0x000fea0000300000 */
[----:B------:R-:W-:-:S04]  /*b420*/  HFMA2 R3, -RZ, RZ, 0, 0 ;  /* 0x00000000ff037431 */ /* 0x000fc800000001ff */
[----:B------:R-:W-:Y:S05]  /*b430*/  RET.REL.NODEC R2 `(_ZN7cutlass13device_kernelINS_4gemm6kernel13GemmUniversalIN4cute5tupleIJiiiiEEENS1_10collective13CollectiveMmaINS1_35MainloopSm100TmaUmmaWarpSpecializedILi20ELi2ELi4ENS5_IJNS4_1CILi2EEENSA_ILi4EEENSA_ILi1EEEEEEEENS5_IJNSA_ILi64EEENSA_ILi256EEENSA_ILi32EEEEEENS_12float_e4m3_tENS5_IJlSD_lEEESK_SL_NS4_8TiledMMAINS4_8MMA_AtomIJNS4_10MMA_TraitsINS4_19SM100_MMA_F8F6F4_SSEJSK_SK_fSG_SH_NS4_17integral_constantINS4_4UMMA5MajorELSS_0EEEST_NSQ_INSR_7ScaleInELSU_0EEESV_EEEEEENS4_6LayoutINS5_IJSD_SD_SD_EEENS5_IJNSA_ILi0EEES10_S10_EEEEENS5_IJNS4_10UnderscoreES13_S13_EEEEENS4_23SM90_TMA_LOAD_MULTICASTENS4_14ComposedLayoutINS4_7SwizzleILi1ELi4ELi3EEENS4_18smem_ptr_flag_bitsILi8EEENSY_INS5_IJNSA_ILi8EEESI_EEENS5_IJSI_SD_EEEEEEEvNS4_8identityES16_S1G_vS1H_EENS_8epilogue10collective18CollectiveEpilogueINS1J_23Sm100TmaWarpSpecializedILi4ELi2ELi32ELb0ELb0EEEJSJ_NS5_IJNSY_ISG_SD_EES1O_EEESK_SL_SK_SL_NS1J_6fusion15FusionCallbacksIS1N_NS1Q_17LinearCombinationISK_fSK_fLNS_15FloatRoundStyleE2EEESJ_S1P_JEEENS4_5SM1004TMEM4LOAD26SM100_TMEM_LOAD_16dp32b32xENS4_13SM90_TMA_LOADENS17_INS18_ILi2ELi4ELi3EEES1B_NSY_INS5_IJS1C_SG_EEENS5_IJSG_SD_EEEEEEENS4_39AutoVectorizingCopyWithAssumedAlignmentILi128EEENS4_14SM90_TMA_STOREES25_S27_S27_EEEvvEEEEvNT_6ParamsE) ;  /* 0xffffff4802f07950 */ /* 0x000fea0003c3ffff */
        .weak           $__internal_1_$__cuda_sm10x_tcgen05_guardrail_trap_phase_invalid_during_alloc
        .type           $__internal_1_$__cuda_sm10x_tcgen05_guardrail_trap_phase_invalid_during_alloc,@function
        .size           $__internal_1_$__cuda_sm10x_tcgen05_guardrail_trap_phase_invalid_during_alloc,($__internal_2_$__cuda_sm10x_tcgen05_guardrail_trap_unallocated_columns_being_dealloced - $__internal_1_$__cuda_sm10x_tcgen05_guardrail_trap_phase_invalid_during_alloc)
$__internal_1_$__cuda_sm10x_tcgen05_guardrail_trap_phase_invalid_during_alloc:
[----:B------:R-:W-:Y:S05]  /*b440*/  BPT.TRAP 0x1 ;  /* 0x000000040000795c */ /* 0x000fea0000300000 */
[----:B------:R-:W-:-:S04]  /*b450*/  MOV R5, 0x0 ;  /* 0x0000000000057802 */ /* 0x000fc80000000f00 */
[----:B------:R-:W-:Y:S05]  /*b460*/  RET.REL.NODEC R4 `(_ZN7cutlass13device_kernelINS_4gemm6kernel13GemmUniversalIN4cute5tupleIJiiiiEEENS1_10collective13CollectiveMmaINS1_35MainloopSm100TmaUmmaWarpSpecializedILi20ELi2ELi4ENS5_IJNS4_1CILi2EEENSA_ILi4EEENSA_ILi1EEEEEEEENS5_IJNSA_ILi64EEENSA_ILi256EEENSA_ILi32EEEEEENS_12float_e4m3_tENS5_IJlSD_lEEESK_SL_NS4_8TiledMMAINS4_8MMA_AtomIJNS4_10MMA_TraitsINS4_19SM100_MMA_F8F6F4_SSEJSK_SK_fSG_SH_NS4_17integral_constantINS4_4UMMA5MajorELSS_0EEEST_NSQ_INSR_7ScaleInELSU_0EEESV_EEEEEENS4_6LayoutINS5_IJSD_SD_SD_EEENS5_IJNSA_ILi0EEES10_S10_EEEEENS5_IJNS4_10UnderscoreES13_S13_EEEEENS4_23SM90_TMA_LOAD_MULTICASTENS4_14ComposedLayoutINS4_7SwizzleILi1ELi4ELi3EEENS4_18smem_ptr_flag_bitsILi8EEENSY_INS5_IJNSA_ILi8EEESI_EEENS5_IJSI_SD_EEEEEEEvNS4_8identityES16_S1G_vS1H_EENS_8epilogue10collective18CollectiveEpilogueINS1J_23Sm100TmaWarpSpecializedILi4ELi2ELi32ELb0ELb0EEEJSJ_NS5_IJNSY_ISG_SD_EES1O_EEESK_SL_SK_SL_NS1J_6fusion15FusionCallbacksIS1N_NS1Q_17LinearCombinationISK_fSK_fLNS_15FloatRoundStyleE2EEESJ_S1P_JEEENS4_5SM1004TMEM4LOAD26SM100_TMEM_LOAD_16dp32b32xENS4_13SM90_TMA_LOADENS17_INS18_ILi2ELi4ELi3EEES1B_NSY_INS5_IJS1C_SG_EEENS5_IJSG_SD_EEEEEEENS4_39AutoVectorizingCopyWithAssumedAlignmentILi128EEENS4_14SM90_TMA_STOREES25_S27_S27_EEEvvEEEEvNT_6ParamsE) ;  /* 0xffffff4804e47950 */ /* 0x000fea0003c3ffff */
        .weak           $__internal_2_$__cuda_sm10x_tcgen05_guardrail_trap_unallocated_columns_being_dealloced
        .type           $__internal_2_$__cuda_sm10x_tcgen05_guardrail_trap_unallocated_columns_being_dealloced,@function
        .size           $__internal_2_$__cuda_sm10x_tcgen05_guardrail_trap_unallocated_columns_being_dealloced,(.L_x_226 - $__internal_2_$__cuda_sm10x_tcgen05_guardrail_trap_unallocated_columns_being_dealloced)
$__internal_2_$__cuda_sm10x_tcgen05_guardrail_trap_unallocated_columns_being_dealloced:
[----:B------:R-:W-:Y:S05]  /*b470*/  BPT.TRAP 0x1 ;  /* 0x000000040000795c */ /* 0x000fea0000300000 */
[----:B------:R-:W-:-:S04]  /*b480*/  HFMA2 R3, -RZ, RZ, 0, 0 ;  /* 0x00000000ff037431 */ /* 0x000fc800000001ff */
[----:B------:R-:W-:Y:S05]  /*b490*/  RET.REL.NODEC R2 `(_ZN7cutlass13device_kernelINS_4gemm6kernel13GemmUniversalIN4cute5tupleIJiiiiEEENS1_10collective13CollectiveMmaINS1_35MainloopSm100TmaUmmaWarpSpecializedILi20ELi2ELi4ENS5_IJNS4_1CILi2EEENSA_ILi4EEENSA_ILi1EEEEEEEENS5_IJNSA_ILi64EEENSA_ILi256EEENSA_ILi32EEEEEENS_12float_e4m3_tENS5_IJlSD_lEEESK_SL_NS4_8TiledMMAINS4_8MMA_AtomIJNS4_10MMA_TraitsINS4_19SM100_MMA_F8F6F4_SSEJSK_SK_fSG_SH_NS4_17integral_constantINS4_4UMMA5MajorELSS_0EEEST_NSQ_INSR_7ScaleInELSU_0EEESV_EEEEEENS4_6LayoutINS5_IJSD_SD_SD_EEENS5_IJNSA_ILi0EEES10_S10_EEEEENS5_IJNS4_10UnderscoreES13_S13_EEEEENS4_23SM90_TMA_LOAD_MULTICASTENS4_14ComposedLayoutINS4_7SwizzleILi1ELi4ELi3EEENS4_18smem_ptr_flag_bitsILi8EEENSY_INS5_IJNSA_ILi8EEESI_EEENS5_IJSI_SD_EEEEEEEvNS4_8identityES16_S1G_vS1H_EENS_8epilogue10collective18CollectiveEpilogueINS1J_23Sm100TmaWarpSpecializedILi4ELi2ELi32ELb0ELb0EEEJSJ_NS5_IJNSY_ISG_SD_EES1O_EEESK_SL_SK_SL_NS1J_6fusion15FusionCallbacksIS1N_NS1Q_17LinearCombinationISK_fSK_fLNS_15FloatRoundStyleE2EEESJ_S1P_JEEENS4_5SM1004TMEM4LOAD26SM100_TMEM_LOAD_16dp32b32xENS4_13SM90_TMA_LOADENS17_INS18_ILi2ELi4ELi3EEES1B_NSY_INS5_IJS1C_SG_EEENS5_IJSG_SD_EEEEEEENS4_39AutoVectorizingCopyWithAssumedAlignmentILi128EEENS4_14SM90_TMA_STOREES25_S27_S27_EEEvvEEEEvNT_6ParamsE) ;  /* 0xffffff4802d87950 */ /* 0x000fea0003c3ffff */
.L_x_225:
[----:B------:R-:W-:-:S00]  /*b4a0*/  BRA `(.L_x_225) ;  /* 0xfffffffc00fc7947 */ /* 0x000fc0000383ffff */
[----:B------:R-:W-:-:S00]  /*b4b0*/  NOP ;  /* 0x0000000000007918 */ /* 0x000fc00000000000 */
        /* <DEDUP_REMOVED lines=12> */
.L_x_226:


//--------------------- .nv.global.init           --------------------------
	.section	.nv.global.init,"aw",@progbits
.nv.global.init:
	.type		$str$27,@object
	.size		$str$27,($str$28 - $str$27)
$str$27:
        /*0000*/ 	.byte	0x28, 0x61, 0x64, 0x64, 0x72, 0x65, 0x73, 0x73, 0x20, 0x26, 0x20, 0x6d, 0x61, 0x73, 0x6b, 0x29
        /*0010*/ 	.byte	0x20, 0x3d, 0x3d, 0x20, 0x30, 0x00
	.type		$str$28,@object
	.size		$str$28,($str$26 - $str$28)
$str$28:
        /*0016*/ 	.byte	0x2f, 0x74, 0x6d, 0x70, 0x2f, 0x63, 0x75, 0x74, 0x6c, 0x61, 0x73, 0x73, 0x5f, 0x73, 0x77, 0x65
        /*0026*/ 	.byte	0x65, 0x70, 0x5f, 0x73, 0x72, 0x63, 0x2f, 0x69, 0x6e, 0x63, 0x6c, 0x75, 0x64, 0x65, 0x2f, 0x63
        /*0036*/ 	.byte	0x75, 0x74, 0x65, 0x2f, 0x70, 0x6f, 0x69, 0x6e, 0x74, 0x65, 0x72, 0x5f, 0x66, 0x6c, 0x61, 0x67
        /*0046*/ 	.byte	0x67, 0x65, 0x64, 0x2e, 0x68, 0x70, 0x70, 0x00
	.type		$str$26,@object
	.size		$str$26,($str$25 - $str$26)
$str$26:
        /*004e*/ 	.byte	0x2f, 0x74, 0x6d, 0x70, 0x2f, 0x63, 0x75, 0x74, 0x6c, 0x61, 0x73, 0x73, 0x5f, 0x73, 0x77, 0x65
        /*005e*/ 	.byte	0x65, 0x70, 0x5f, 0x73, 0x72, 0x63, 0x2f, 0x69, 0x6e, 0x63, 0x6c, 0x75, 0x64, 0x65, 0x2f, 0x63
        /*006e*/ 	.byte	0x75, 0x74, 0x65, 0x2f, 0x61, 0x74, 0x6f, 0x6d, 0x2f, 0x63, 0x6f, 0x70, 0x79, 0x5f, 0x74, 0x72
        /*007e*/ 	.byte	0x61, 0x69, 0x74, 0x73, 0x5f, 0x73, 0x6d, 0x31, 0x30, 0x30, 0x2e, 0x68, 0x70, 0x70, 0x00
	.type		$str$25,@object
	.size		$str$25,(__unnamed_1 - $str$25)
$str$25:
        /*008d*/ 	.byte	0x28, 0x28, 0x75, 0x69, 0x6e, 0x74, 0x33, 0x32, 0x5f, 0x74, 0x28, 0x74, 0x68, 0x72, 0x65, 0x61
        /*009d*/ 	.byte	0x64, 0x49, 0x64, 0x78, 0x2e, 0x78, 0x29, 0x20, 0x2f, 0x20, 0x33, 0x32, 0x29, 0x20, 0x25, 0x20
        /*00ad*/ 	.byte	0x34, 0x29, 0x20, 0x3d, 0x3d, 0x20, 0x28, 0x28, 0x28, 0x74, 0x6d, 0x65, 0x6d, 0x5f, 0x61, 0x64
        /*00bd*/ 	.byte	0x64, 0x72, 0x20, 0x3e, 0x3e, 0x20, 0x31, 0x36, 0x29, 0x20, 0x2f, 0x20, 0x33, 0x32, 0x29, 0x20
        /*00cd*/ 	.byte	0x25, 0x20, 0x34, 0x29, 0x00
	.type		__unnamed_1,@object
	.size		__unnamed_1,(__unnamed_2 - __unnamed_1)
__unnamed_1:
        /*00d2*/ 	.byte	0x61, 0x75, 0x74, 0x6f, 0x20, 0x63, 0x75, 0x74, 0x65, 0x3a, 0x3a, 0x61, 0x73, 0x5f, 0x70, 0x6f
        /* <DEDUP_REMOVED lines=24> */
        /*0262*/ 	.byte	0x3c, 0x34, 0x30, 0x39, 0x36, 0x3e, 0x3e, 0x3e, 0x3e, 0x5d, 0x00
	.type		__unnamed_2,@object
	.size		__unnamed_2,(__unnamed_3 - __unnamed_2)
__unnamed_2:
        /* <DEDUP_REMOVED lines=26> */
	.type		__unnamed_3,@object
	.size		__unnamed_3,(.L_3 - __unnamed_3)
__unnamed_3:
        /* <DEDUP_REMOVED lines=40> */
        /*0688*/ 	.byte	0x74, 0x65, 0x3a, 0x3a, 0x43, 0x3c, 0x30, 0x3e, 0x3e, 0x3e, 0x3e, 0x5d, 0x00
.L_3:


//--------------------- .nv.shared._ZN7cutlass13device_kernelINS_4gemm6kernel13GemmUniversalIN4cute5tupleIJiiiiEEENS1_10collective13CollectiveMmaINS1_35MainloopSm100TmaUmmaWarpSpecializedILi20ELi2ELi4ENS5_IJNS4_1CILi2EEENSA_ILi4EEENSA_ILi1EEEEEEEENS5_IJNSA_ILi64EEENSA_ILi256EEENSA_ILi32EEEEEENS_12float_e4m3_tENS5_IJlSD_lEEESK_SL_NS4_8TiledMMAINS4_8MMA_AtomIJNS4_10MMA_TraitsINS4_19SM100_MMA_F8F6F4_SSEJSK_SK_fSG_SH_NS4_17integral_constantINS4_4UMMA5MajorELSS_0EEEST_NSQ_INSR_7ScaleInELSU_0EEESV_EEEEEENS4_6LayoutINS5_IJSD_SD_SD_EEENS5_IJNSA_ILi0EEES10_S10_EEEEENS5_IJNS4_10UnderscoreES13_S13_EEEEENS4_23SM90_TMA_LOAD_MULTICASTENS4_14ComposedLayoutINS4_7SwizzleILi1ELi4ELi3EEENS4_18smem_ptr_flag_bitsILi8EEENSY_INS5_IJNSA_ILi8EEESI_EEENS5_IJSI_SD_EEEEEEEvNS4_8identityES16_S1G_vS1H_EENS_8epilogue10collective18CollectiveEpilogueINS1J_23Sm100TmaWarpSpecializedILi4ELi2ELi32ELb0ELb0EEEJSJ_NS5_IJNSY_ISG_SD_EES1O_EEESK_SL_SK_SL_NS1J_6fusion15FusionCallbacksIS1N_NS1Q_17LinearCombinationISK_fSK_fLNS_15FloatRoundStyleE2EEESJ_S1P_JEEENS4_5SM1004TMEM4LOAD26SM100_TMEM_LOAD_16dp32b32xENS4_13SM90_TMA_LOADENS17_INS18_ILi2ELi4ELi3EEES1B_NSY_INS5_IJS1C_SG_EEENS5_IJSG_SD_EEEEEEENS4_39AutoVectorizingCopyWithAssumedAlignmentILi128EEENS4_14SM90_TMA_STOREES25_S27_S27_EEEvvEEEEvNT_6ParamsE --------------------------
	.section	.nv.shared._ZN7cutlass13device_kernelINS_4gemm6kernel13GemmUniversalIN4cute5tupleIJiiiiEEENS1_10collective13CollectiveMmaINS1_35MainloopSm100TmaUmmaWarpSpecializedILi20ELi2ELi4ENS5_IJNS4_1CILi2EEENSA_ILi4EEENSA_ILi1EEEEEEEENS5_IJNSA_ILi64EEENSA_ILi256EEENSA_ILi32EEEEEENS_12float_e4m3_tENS5_IJlSD_lEEESK_SL_NS4_8TiledMMAINS4_8MMA_AtomIJNS4_10MMA_TraitsINS4_19SM100_MMA_F8F6F4_SSEJSK_SK_fSG_SH_NS4_17integral_constantINS4_4UMMA5MajorELSS_0EEEST_NSQ_INSR_7ScaleInELSU_0EEESV_EEEEEENS4_6LayoutINS5_IJSD_SD_SD_EEENS5_IJNSA_ILi0EEES10_S10_EEEEENS5_IJNS4_10UnderscoreES13_S13_EEEEENS4_23SM90_TMA_LOAD_MULTICASTENS4_14ComposedLayoutINS4_7SwizzleILi1ELi4ELi3EEENS4_18smem_ptr_flag_bitsILi8EEENSY_INS5_IJNSA_ILi8EEESI_EEENS5_IJSI_SD_EEEEEEEvNS4_8identityES16_S1G_vS1H_EENS_8epilogue10collective18CollectiveEpilogueINS1J_23Sm100TmaWarpSpecializedILi4ELi2ELi32ELb0ELb0EEEJSJ_NS5_IJNSY_ISG_SD_EES1O_EEESK_SL_SK_SL_NS1J_6fusion15FusionCallbacksIS1N_NS1Q_17LinearCombinationISK_fSK_fLNS_15FloatRoundStyleE2EEESJ_S1P_JEEENS4_5SM1004TMEM4LOAD26SM100_TMEM_LOAD_16dp32b32xENS4_13SM90_TMA_LOADENS17_INS18_ILi2ELi4ELi3EEES1B_NSY_INS5_IJS1C_SG_EEENS5_IJSG_SD_EEEEEEENS4_39AutoVectorizingCopyWithAssumedAlignmentILi128EEENS4_14SM90_TMA_STOREES25_S27_S27_EEEvvEEEEvNT_6ParamsE,"aw",@nobits
	.sectionflags	@""
	.align	16
	.zero		1024


//--------------------- .nv.shared.reserved.0     --------------------------
	.section	.nv.shared.reserved.0,"aw",@nobits
	.weak		__nv_reservedSMEM_offset_0_alias
	.size		__nv_reservedSMEM_offset_0_alias, 0, 64
	.other		__nv_reservedSMEM_offset_0_alias,@"STO_CUDA_RESERVED_SHARED STV_DEFAULT"
__nv_reservedSMEM_offset_0_alias:
	.zero		0
.nv.shared.reserved.0:
	.zero		64
	.weak		__nv_reservedSMEM_tcgen05_partition
	.type		__nv_reservedSMEM_tcgen05_partition,@object
	.size		__nv_reservedSMEM_tcgen05_partition,(.L_0 - __nv_reservedSMEM_tcgen05_partition)
__nv_reservedSMEM_tcgen05_partition:
	.zero		32
.L_0:


//--------------------- .nv.global                --------------------------
	.section	.nv.global,"aw",@nobits
.nv.global:
	.type		_ZN40_INTERNAL_767eb4e9_4_k_cu_855effd3_308244cute1_E,@object
	.size		_ZN40_INTERNAL_767eb4e9_4_k_cu_855effd3_308244cute1_E,(_ZN40_INTERNAL_767eb4e9_4_k_cu_855effd3_308244cuda3std3__45__cpo6cbeginE - _ZN40_INTERNAL_767eb4e9_4_k_cu_855effd3_308244cute1_E)
_ZN40_INTERNAL_767eb4e9_4_k_cu_855effd3_308244cute1_E:
	.zero		1
	.type		_ZN40_INTERNAL_767eb4e9_4_k_cu_855effd3_308244cuda3std3__45__cpo6cbeginE,@object
	.size		_ZN40_INTERNAL_767eb4e9_4_k_cu_855effd3_308244cuda3std3__45__cpo6cbeginE,(_ZN40_INTERNAL_767eb4e9_4_k_cu_855effd3_308244cuda3std3__48in_placeE - _ZN40_INTERNAL_767eb4e9_4_k_cu_855effd3_308244cuda3std3__45__cpo6cbeginE)
_ZN40_INTERNAL_767eb4e9_4_k_cu_855effd3_308244cuda3std3__45__cpo6cbeginE:
	.zero		1
	.type		_ZN40_INTERNAL_767eb4e9_4_k_cu_855effd3_308244cuda3std3__48in_placeE,@object
	.size		_ZN40_INTERNAL_767eb4e9_4_k_cu_855effd3_308244cuda3std3__48in_placeE,(_ZN40_INTERNAL_767eb4e9_4_k_cu_855effd3_308244cuda3std6ranges3__45__cpo9iter_moveE - _ZN40_INTERNAL_767eb4e9_4_k_cu_855effd3_308244cuda3std3__48in_placeE)
_ZN40_INTERNAL_767eb4e9_4_k_cu_855effd3_308244cuda3std3__48in_placeE:
	.zero		1
	.type		_ZN40_INTERNAL_767eb4e9_4_k_cu_855effd3_308244cuda3std6ranges3__45__cpo9iter_moveE,@object
	.size		_ZN40_INTERNAL_767eb4e9_4_k_cu_855effd3_308244cuda3std6ranges3__45__cpo9iter_moveE,(_ZN40_INTERNAL_767eb4e9_4_k_cu_855effd3_308244cuda3std3__45__cpo5beginE - _ZN40_INTERNAL_767eb4e9_4_k_cu_855effd3_308244cuda3std6ranges3__45__cpo9iter_moveE)
_ZN40_INTERNAL_767eb4e9_4_k_cu_855effd3_308244cuda3std6ranges3__45__cpo9iter_moveE:
	.zero		1
	.type		_ZN40_INTERNAL_767eb4e9_4_k_cu_855effd3_308244cuda3std3__45__cpo5beginE,@object
	.size		_ZN40_INTERNAL_767eb4e9_4_k_cu_855effd3_308244cuda3std3__45__cpo5beginE,(_ZN40_INTERNAL_767eb4e9_4_k_cu_855effd3_308244cuda3std3__442_GLOBAL__N__767eb4e9_4_k_cu_855effd3_308246ignoreE - _ZN40_INTERNAL_767eb4e9_4_k_cu_855effd3_308244cuda3std3__45__cpo5beginE)
_ZN40_INTERNAL_767eb4e9_4_k_cu_855effd3_308244cuda3std3__45__cpo5beginE:
	.zero		1
	.type		_ZN40_INTERNAL_767eb4e9_4_k_cu_855effd3_308244cuda3std3__442_GLOBAL__N__767eb4e9_4_k_cu_855effd3_308246ignoreE,@object
	.size		_ZN40_INTERNAL_767eb4e9_4_k_cu_855effd3_308244cuda3std3__442_GLOBAL__N__767eb4e9_4_k_cu_855effd3_308246ignoreE,(_ZN40_INTERNAL_767eb4e9_4_k_cu_855effd3_308244cute7productE - _ZN40_INTERNAL_767eb4e9_4_k_cu_855effd3_308244cuda3std3__442_GLOBAL__N__767eb4e9_4_k_cu_855effd3_308246ignoreE)
_ZN40_INTERNAL_767eb4e9_4_k_cu_855effd3_308244cuda3std3__442_GLOBAL__N__767eb4e9_4_k_cu_855effd3_308246ignoreE:
	.zero		1
	.type		_ZN40_INTERNAL_767eb4e9_4_k_cu_855effd3_308244cute7productE,@object
	.size		_ZN40_INTERNAL_767eb4e9_4_k_cu_855effd3_308244cute7productE,(_ZN40_INTERNAL_767eb4e9_4_k_cu_855effd3_308244cuda3std3__45__cpo3endE - _ZN40_INTERNAL_767eb4e9_4_k_cu_855effd3_308244cute7productE)
_ZN40_INTERNAL_767eb4e9_4_k_cu_855effd3_308244cute7productE:
	.zero		1
	.type		_ZN40_INTERNAL_767eb4e9_4_k_cu_855effd3_308244cuda3std3__45__cpo3endE,@object
	.size		_ZN40_INTERNAL_767eb4e9_4_k_cu_855effd3_308244cuda3std3__45__cpo3endE,(_ZN40_INTERNAL_767eb4e9_4_k_cu_855effd3_308244cuda3std3__419piecewise_constructE - _ZN40_INTERNAL_767eb4e9_4_k_cu_855effd3_308244cuda3std3__45__cpo3endE)
_ZN40_INTERNAL_767eb4e9_4_k_cu_855effd3_308244cuda3std3__45__cpo3endE:
	.zero		1
	.type		_ZN40_INTERNAL_767eb4e9_4_k_cu_855effd3_308244cuda3std3__419piecewise_constructE,@object
	.size		_ZN40_INTERNAL_767eb4e9_4_k_cu_855effd3_308244cuda3std3__419piecewise_constructE,(_ZN40_INTERNAL_767eb4e9_4_k_cu_855effd3_308244cuda3std3__45__cpo4cendE - _ZN40_INTERNAL_767eb4e9_4_k_cu_855effd3_308244cuda3std3__419piecewise_constructE)
_ZN40_INTERNAL_767eb4e9_4_k_cu_855effd3_308244cuda3std3__419piecewise_constructE:
	.zero		1
	.type		_ZN40_INTERNAL_767eb4e9_4_k_cu_855effd3_308244cuda3std3__45__cpo4cendE,@object
	.size		_ZN40_INTERNAL_767eb4e9_4_k_cu_855effd3_308244cuda3std3__45__cpo4cendE,(_ZN40_INTERNAL_767eb4e9_4_k_cu_855effd3_308244cuda3std6ranges3__45__cpo4swapE - _ZN40_INTERNAL_767eb4e9_4_k_cu_855effd3_308244cuda3std3__45__cpo4cendE)
_ZN40_INTERNAL_767eb4e9_4_k_cu_855effd3_308244cuda3std3__45__cpo4cendE:
	.zero		1
	.type		_ZN40_INTERNAL_767eb4e9_4_k_cu_855effd3_308244cuda3std6ranges3__45__cpo4swapE,@object
	.size		_ZN40_INTERNAL_767eb4e9_4_k_cu_855effd3_308244cuda3std6ranges3__45__cpo4swapE,(.L_11 - _ZN40_INTERNAL_767eb4e9_4_k_cu_855effd3_308244cuda3std6ranges3__45__cpo4swapE)
_ZN40_INTERNAL_767eb4e9_4_k_cu_855effd3_308244cuda3std6ranges3__45__cpo4swapE:
	.zero		1
.L_11:


//--------------------- .nv.constant0._ZN7cutlass13device_kernelINS_4gemm6kernel13GemmUniversalIN4cute5tupleIJiiiiEEENS1_10collective13CollectiveMmaINS1_35MainloopSm100TmaUmmaWarpSpecializedILi20ELi2ELi4ENS5_IJNS4_1CILi2EEENSA_ILi4EEENSA_ILi1EEEEEEEENS5_IJNSA_ILi64EEENSA_ILi256EEENSA_ILi32EEEEEENS_12float_e4m3_tENS5_IJlSD_lEEESK_SL_NS4_8TiledMMAINS4_8MMA_AtomIJNS4_10MMA_TraitsINS4_19SM100_MMA_F8F6F4_SSEJSK_SK_fSG_SH_NS4_17integral_constantINS4_4UMMA5MajorELSS_0EEEST_NSQ_INSR_7ScaleInELSU_0EEESV_EEEEEENS4_6LayoutINS5_IJSD_SD_SD_EEENS5_IJNSA_ILi0EEES10_S10_EEEEENS5_IJNS4_10UnderscoreES13_S13_EEEEENS4_23SM90_TMA_LOAD_MULTICASTENS4_14ComposedLayoutINS4_7SwizzleILi1ELi4ELi3EEENS4_18smem_ptr_flag_bitsILi8EEENSY_INS5_IJNSA_ILi8EEESI_EEENS5_IJSI_SD_EEEEEEEvNS4_8identityES16_S1G_vS1H_EENS_8epilogue10collective18CollectiveEpilogueINS1J_23Sm100TmaWarpSpecializedILi4ELi2ELi32ELb0ELb0EEEJSJ_NS5_IJNSY_ISG_SD_EES1O_EEESK_SL_SK_SL_NS1J_6fusion15FusionCallbacksIS1N_NS1Q_17LinearCombinationISK_fSK_fLNS_15FloatRoundStyleE2EEESJ_S1P_JEEENS4_5SM1004TMEM4LOAD26SM100_TMEM_LOAD_16dp32b32xENS4_13SM90_TMA_LOADENS17_INS18_ILi2ELi4ELi3EEES1B_NSY_INS5_IJS1C_SG_EEENS5_IJSG_SD_EEEEEEENS4_39AutoVectorizingCopyWithAssumedAlignmentILi128EEENS4_14SM90_TMA_STOREES25_S27_S27_EEEvvEEEEvNT_6ParamsE --------------------------
	.section	.nv.constant0._ZN7cutlass13device_kernelINS_4gemm6kernel13GemmUniversalIN4cute5tupleIJiiiiEEENS1_10collective13CollectiveMmaINS1_35MainloopSm100TmaUmmaWarpSpecializedILi20ELi2ELi4ENS5_IJNS4_1CILi2EEENSA_ILi4EEENSA_ILi1EEEEEEEENS5_IJNSA_ILi64EEENSA_ILi256EEENSA_ILi32EEEEEENS_12float_e4m3_tENS5_IJlSD_lEEESK_SL_NS4_8TiledMMAINS4_8MMA_AtomIJNS4_10MMA_TraitsINS4_19SM100_MMA_F8F6F4_SSEJSK_SK_fSG_SH_NS4_17integral_constantINS4_4UMMA5MajorELSS_0EEEST_NSQ_INSR_7ScaleInELSU_0EEESV_EEEEEENS4_6LayoutINS5_IJSD_SD_SD_EEENS5_IJNSA_ILi0EEES10_S10_EEEEENS5_IJNS4_10UnderscoreES13_S13_EEEEENS4_23SM90_TMA_LOAD_MULTICASTENS4_14ComposedLayoutINS4_7SwizzleILi1ELi4ELi3EEENS4_18smem_ptr_flag_bitsILi8EEENSY_INS5_IJNSA_ILi8EEESI_EEENS5_IJSI_SD_EEEEEEEvNS4_8identityES16_S1G_vS1H_EENS_8epilogue10collective18CollectiveEpilogueINS1J_23Sm100TmaWarpSpecializedILi4ELi2ELi32ELb0ELb0EEEJSJ_NS5_IJNSY_ISG_SD_EES1O_EEESK_SL_SK_SL_NS1J_6fusion15FusionCallbacksIS1N_NS1Q_17LinearCombinationISK_fSK_fLNS_15FloatRoundStyleE2EEESJ_S1P_JEEENS4_5SM1004TMEM4LOAD26SM100_TMEM_LOAD_16dp32b32xENS4_13SM90_TMA_LOADENS17_INS18_ILi2ELi4ELi3EEES1B_NSY_INS5_IJS1C_SG_EEENS5_IJSG_SD_EEEEEEENS4_39AutoVectorizingCopyWithAssumedAlignmentILi128EEENS4_14SM90_TMA_STOREES25_S27_S27_EEEvvEEEEvNT_6ParamsE,"a",@progbits
	.sectionflags	@""
	.align	4
.nv.constant0._ZN7cutlass13device_kernelINS_4gemm6kernel13GemmUniversalIN4cute5tupleIJiiiiEEENS1_10collective13CollectiveMmaINS1_35MainloopSm100TmaUmmaWarpSpecializedILi20ELi2ELi4ENS5_IJNS4_1CILi2EEENSA_ILi4EEENSA_ILi1EEEEEEEENS5_IJNSA_ILi64EEENSA_ILi256EEENSA_ILi32EEEEEENS_12float_e4m3_tENS5_IJlSD_lEEESK_SL_NS4_8TiledMMAINS4_8MMA_AtomIJNS4_10MMA_TraitsINS4_19SM100_MMA_F8F6F4_SSEJSK_SK_fSG_SH_NS4_17integral_constantINS4_4UMMA5MajorELSS_0EEEST_NSQ_INSR_7ScaleInELSU_0EEESV_EEEEEENS4_6LayoutINS5_IJSD_SD_SD_EEENS5_IJNSA_ILi0EEES10_S10_EEEEENS5_IJNS4_10UnderscoreES13_S13_EEEEENS4_23SM90_TMA_LOAD_MULTICASTENS4_14ComposedLayoutINS4_7SwizzleILi1ELi4ELi3EEENS4_18smem_ptr_flag_bitsILi8EEENSY_INS5_IJNSA_ILi8EEESI_EEENS5_IJSI_SD_EEEEEEEvNS4_8identityES16_S1G_vS1H_EENS_8epilogue10collective18CollectiveEpilogueINS1J_23Sm100TmaWarpSpecializedILi4ELi2ELi32ELb0ELb0EEEJSJ_NS5_IJNSY_ISG_SD_EES1O_EEESK_SL_SK_SL_NS1J_6fusion15FusionCallbacksIS1N_NS1Q_17LinearCombinationISK_fSK_fLNS_15FloatRoundStyleE2EEESJ_S1P_JEEENS4_5SM1004TMEM4LOAD26SM100_TMEM_LOAD_16dp32b32xENS4_13SM90_TMA_LOADENS17_INS18_ILi2ELi4ELi3EEES1B_NSY_INS5_IJS1C_SG_EEENS5_IJSG_SD_EEEEEEENS4_39AutoVectorizingCopyWithAssumedAlignmentILi128EEENS4_14SM90_TMA_STOREES25_S27_S27_EEEvvEEEEvNT_6ParamsE:
	.zero		2944


//--------------------- SYMBOLS --------------------------

	.type		.nv.reservedSmem.offset0,@object
	.size		.nv.reservedSmem.offset0,0x4
	.type		.nv.reservedSmem.cap,@object
	.size		.nv.reservedSmem.cap,0x4
	.type		__assertfail,@function
